def attn_fwd(
    Q,
    K,
    V,
    Out,
    Lse,
    sm_scale,
    stride_qz,
    stride_qh,
    stride_qm,
    stride_qk,
    stride_kz,
    stride_kh,
    stride_kn,
    stride_kk,
    stride_vz,
    stride_vh,
    stride_vn,
    stride_vk,
    stride_oz,
    stride_oh,
    stride_om,
    stride_ok,
    seqlen_q,
    seqlen_k,
    BLOCK_M: tl.constexpr,
    BLOCK_N: tl.constexpr,
    HEAD_DIM: tl.constexpr,
    CAUSAL: tl.constexpr,
):
    start_m = tl.program_id(0)
    off_hz = tl.program_id(1)
    q_off = off_hz * stride_qh
    k_off = off_hz * stride_kh
    v_off = off_hz * stride_vh
    offs_m = start_m * BLOCK_M + tl.arange(0, BLOCK_M)
    offs_d = tl.arange(0, HEAD_DIM)
    offs_n = tl.arange(0, BLOCK_N)
    q_ptrs = Q + q_off + offs_m[:, None] * stride_qm + offs_d[None, :] * stride_qk
    k_ptrs = K + k_off + offs_d[:, None] * stride_kk + offs_n[None, :] * stride_kn
    v_ptrs = V + v_off + offs_n[:, None] * stride_vn + offs_d[None, :] * stride_vk
    m_i = tl.full([BLOCK_M], float("-inf"), dtype=tl.float32)
    l_i = tl.zeros([BLOCK_M], dtype=tl.float32) + 1.0
    acc = tl.zeros([BLOCK_M, HEAD_DIM], dtype=tl.float32)
    q = tl.load(q_ptrs)
    acc, l_i, m_i = _attn_fwd_inner(
        acc,
        l_i,
        m_i,
        q,
        k_ptrs,
        v_ptrs,
        sm_scale,
        stride_kn,
        stride_vn,
        start_m,
        seqlen_k,
        BLOCK_M,
        BLOCK_N,
        HEAD_DIM,
        CAUSAL,
    )
    acc = acc / l_i[:, None]
    lse = m_i + tl.math.log2(l_i) / 1.4426950408889634
    o_ptrs = (
        Out
        + off_hz * stride_oh
        + offs_m[:, None] * stride_om
        + offs_d[None, :] * stride_ok
    )
    tl.store(o_ptrs, acc.to(Out.dtype.element_ty))
    tl.store(Lse + off_hz * seqlen_q + offs_m, lse)

# config = {"BLOCK_M": 256, "BLOCK_N": 32, "HEAD_DIM": 64, "arch": "sm_80", "causal": true, "dtype": "fp16", "num_stages": 2, "num_warps": 16}
# arch = sm_80


// ===== COMPILED SASS (sm_80) =====

	.target	sm_80

	.elftype	@"ET_EXEC"


//--------------------- .note.nv.tkinfo           --------------------------
	.section	.note.nv.tkinfo,"",@"SHT_NOTE"
	.sectionflags	@"SHF_NOTE_NV_TKINFO"
	.tkinfo
        /*0018*/ 	.word	0x00000002
        /*0030*/ 	.string	""
        /*0030*/ 	.string	"ptxas"
        /*0030*/ 	.string	"Cuda compilation tools, release 13.0, V13.0.88"
        /*0030*/ 	.string	"Build cuda_13.0.r13.0/compiler.36424714_0"
        /*0030*/ 	.string	"-v  -suppress-debug-info  -lineinfo  -arch sm_80 "



//--------------------- .note.nv.cuinfo           --------------------------
	.section	.note.nv.cuinfo,"",@"SHT_NOTE"
	.sectionflags	@"SHF_NOTE_NV_CUINFO"
        /*0018*/ 	.short	0x0002
        /*001a*/ 	.short	0x0050
        /*001c*/ 	.short	0x0082
	.zero		2


//--------------------- .nv.info                  --------------------------
	.section	.nv.info,"",@"SHT_CUDA_INFO"
	.align	4


	//----- nvinfo : EIATTR_REGCOUNT
	.align		4
        /*0000*/ 	.byte	0x04, 0x2f
        /*0002*/ 	.short	(.L_2 - .L_1)
	.align		4
.L_1:
        /*0004*/ 	.word	index@(attn_fwd)
        /*0008*/ 	.word	0x00000080


	//----- nvinfo : EIATTR_FRAME_SIZE
	.align		4
.L_2:
        /*000c*/ 	.byte	0x04, 0x11
        /*000e*/ 	.short	(.L_4 - .L_3)
	.align		4
.L_3:
        /*0010*/ 	.word	index@(attn_fwd)
        /*0014*/ 	.word	0x00000000


	//----- nvinfo : EIATTR_MIN_STACK_SIZE
	.align		4
.L_4:
        /*0018*/ 	.byte	0x04, 0x12
        /*001a*/ 	.short	(.L_6 - .L_5)
	.align		4
.L_5:
        /*001c*/ 	.word	index@(attn_fwd)
        /*0020*/ 	.word	0x00000000
.L_6:


//--------------------- .nv.info.attn_fwd         --------------------------
	.section	.nv.info.attn_fwd,"",@"SHT_CUDA_INFO"
	.sectionflags	@""
	.align	4


	//----- nvinfo : EIATTR_CUDA_API_VERSION
	.align		4
        /*0000*/ 	.byte	0x04, 0x37
        /*0002*/ 	.short	(.L_8 - .L_7)
.L_7:
        /*0004*/ 	.word	0x00000082


	//----- nvinfo : EIATTR_SW2861232_WAR
	.align		4
.L_8:
        /*0008*/ 	.byte	0x01, 0x35
	.zero		2


	//----- nvinfo : EIATTR_PARAM_CBANK
	.align		4
        /*000c*/ 	.byte	0x04, 0x0a
        /*000e*/ 	.short	(.L_10 - .L_9)
	.align		4
.L_9:
        /*0010*/ 	.word	index@(.nv.constant0.attn_fwd)
        /*0014*/ 	.short	0x0160
        /*0016*/ 	.short	0x0088


	//----- nvinfo : EIATTR_CBANK_PARAM_SIZE
	.align		4
.L_10:
        /*0018*/ 	.byte	0x03, 0x19
        /*001a*/ 	.short	0x0088


	//----- nvinfo : EIATTR_KPARAM_INFO
	.align		4
        /*001c*/ 	.byte	0x04, 0x17
        /*001e*/ 	.short	(.L_12 - .L_11)
.L_11:
        /*0020*/ 	.word	0x00000000
        /*0024*/ 	.short	0x0019
        /*0026*/ 	.short	0x0080
        /*0028*/ 	.byte	0x00, 0xf4, 0x21, 0x00


	//----- nvinfo : EIATTR_KPARAM_INFO
	.align		4
.L_12:
        /*002c*/ 	.byte	0x04, 0x17
        /*002e*/ 	.short	(.L_14 - .L_13)
.L_13:
        /*0030*/ 	.word	0x00000000
        /*0034*/ 	.short	0x0018
        /*0036*/ 	.short	0x0078
        /*0038*/ 	.byte	0x00, 0xf4, 0x21, 0x00


	//----- nvinfo : EIATTR_KPARAM_INFO
	.align		4
.L_14:
        /*003c*/ 	.byte	0x04, 0x17
        /*003e*/ 	.short	(.L_16 - .L_15)
.L_15:
        /*0040*/ 	.word	0x00000000
        /*0044*/ 	.short	0x0017
        /*0046*/ 	.short	0x0070
        /*0048*/ 	.byte	0x00, 0xf0, 0x11, 0x00


	//----- nvinfo : EIATTR_KPARAM_INFO
	.align		4
.L_16:
        /*004c*/ 	.byte	0x04, 0x17
        /*004e*/ 	.short	(.L_18 - .L_17)
.L_17:
        /*0050*/ 	.word	0x00000000
        /*0054*/ 	.short	0x0016
        /*0056*/ 	.short	0x006c
        /*0058*/ 	.byte	0x00, 0xf0, 0x11, 0x00


	//----- nvinfo : EIATTR_KPARAM_INFO
	.align		4
.L_18:
        /*005c*/ 	.byte	0x04, 0x17
        /*005e*/ 	.short	(.L_20 - .L_19)
.L_19:
        /*0060*/ 	.word	0x00000000
        /*0064*/ 	.short	0x0015
        /*0066*/ 	.short	0x0068
        /*0068*/ 	.byte	0x00, 0xf0, 0x11, 0x00


	//----- nvinfo : EIATTR_KPARAM_INFO
	.align		4
.L_20:
        /*006c*/ 	.byte	0x04, 0x17
        /*006e*/ 	.short	(.L_22 - .L_21)
.L_21:
        /*0070*/ 	.word	0x00000000
        /*0074*/ 	.short	0x0014
        /*0076*/ 	.short	0x0064
        /*0078*/ 	.byte	0x00, 0xf0, 0x11, 0x00


	//----- nvinfo : EIATTR_KPARAM_INFO
	.align		4
.L_22:
        /*007c*/ 	.byte	0x04, 0x17
        /*007e*/ 	.short	(.L_24 - .L_23)
.L_23:
        /*0080*/ 	.word	0x00000000
        /*0084*/ 	.short	0x0013
        /*0086*/ 	.short	0x0060
        /*0088*/ 	.byte	0x00, 0xf0, 0x11, 0x00


	//----- nvinfo : EIATTR_KPARAM_INFO
	.align		4
.L_24:
        /*008c*/ 	.byte	0x04, 0x17
        /*008e*/ 	.short	(.L_26 - .L_25)
.L_25:
        /*0090*/ 	.word	0x00000000
        /*0094*/ 	.short	0x0012
        /*0096*/ 	.short	0x005c
        /*0098*/ 	.byte	0x00, 0xf0, 0x11, 0x00


	//----- nvinfo : EIATTR_KPARAM_INFO
	.align		4
.L_26:
        /*009c*/ 	.byte	0x04, 0x17
        /*009e*/ 	.short	(.L_28 - .L_27)
.L_27:
        /*00a0*/ 	.word	0x00000000
        /*00a4*/ 	.short	0x0011
        /*00a6*/ 	.short	0x0058
        /*00a8*/ 	.byte	0x00, 0xf0, 0x11, 0x00


	//----- nvinfo : EIATTR_KPARAM_INFO
	.align		4
.L_28:
        /*00ac*/ 	.byte	0x04, 0x17
        /*00ae*/ 	.short	(.L_30 - .L_29)
.L_29:
        /*00b0*/ 	.word	0x00000000
        /*00b4*/ 	.short	0x0010
        /*00b6*/ 	.short	0x0054
        /*00b8*/ 	.byte	0x00, 0xf0, 0x11, 0x00


	//----- nvinfo : EIATTR_KPARAM_INFO
	.align		4
.L_30:
        /*00bc*/ 	.byte	0x04, 0x17
        /*00be*/ 	.short	(.L_32 - .L_31)
.L_31:
        /*00c0*/ 	.word	0x00000000
        /*00c4*/ 	.short	0x000f
        /*00c6*/ 	.short	0x0050
        /*00c8*/ 	.byte	0x00, 0xf0, 0x11, 0x00


	//----- nvinfo : EIATTR_KPARAM_INFO
	.align		4
.L_32:
        /*00cc*/ 	.byte	0x04, 0x17
        /*00ce*/ 	.short	(.L_34 - .L_33)
.L_33:
        /*00d0*/ 	.word	0x00000000
        /*00d4*/ 	.short	0x000e
        /*00d6*/ 	.short	0x004c
        /*00d8*/ 	.byte	0x00, 0xf0, 0x11, 0x00


	//----- nvinfo : EIATTR_KPARAM_INFO
	.align		4
.L_34:
        /*00dc*/ 	.byte	0x04, 0x17
        /*00de*/ 	.short	(.L_36 - .L_35)
.L_35:
        /*00e0*/ 	.word	0x00000000
        /*00e4*/ 	.short	0x000d
        /*00e6*/ 	.short	0x0048
        /*00e8*/ 	.byte	0x00, 0xf0, 0x11, 0x00


	//----- nvinfo : EIATTR_KPARAM_INFO
	.align		4
.L_36:
        /*00ec*/ 	.byte	0x04, 0x17
        /*00ee*/ 	.short	(.L_38 - .L_37)
.L_37:
        /*00f0*/ 	.word	0x00000000
        /*00f4*/ 	.short	0x000c
        /*00f6*/ 	.short	0x0044
        /*00f8*/ 	.byte	0x00, 0xf0, 0x11, 0x00


	//----- nvinfo : EIATTR_KPARAM_INFO
	.align		4
.L_38:
        /*00fc*/ 	.byte	0x04, 0x17
        /*00fe*/ 	.short	(.L_40 - .L_39)
.L_39:
        /*0100*/ 	.word	0x00000000
        /*0104*/ 	.short	0x000b
        /*0106*/ 	.short	0x0040
        /*0108*/ 	.byte	0x00, 0xf0, 0x11, 0x00


	//----- nvinfo : EIATTR_KPARAM_INFO
	.align		4
.L_40:
        /*010c*/ 	.byte	0x04, 0x17
        /*010e*/ 	.short	(.L_42 - .L_41)
.L_41:
        /*0110*/ 	.word	0x00000000
        /*0114*/ 	.short	0x000a
        /*0116*/ 	.short	0x003c
        /*0118*/ 	.byte	0x00, 0xf0, 0x11, 0x00


	//----- nvinfo : EIATTR_KPARAM_INFO
	.align		4
.L_42:
        /*011c*/ 	.byte	0x04, 0x17
        /*011e*/ 	.short	(.L_44 - .L_43)
.L_43:
        /*0120*/ 	.word	0x00000000
        /*0124*/ 	.short	0x0009
        /*0126*/ 	.short	0x0038
        /*0128*/ 	.byte	0x00, 0xf0, 0x11, 0x00


	//----- nvinfo : EIATTR_KPARAM_INFO
	.align		4
.L_44:
        /*012c*/ 	.byte	0x04, 0x17
        /*012e*/ 	.short	(.L_46 - .L_45)
.L_45:
        /*0130*/ 	.word	0x00000000
        /*0134*/ 	.short	0x0008
        /*0136*/ 	.short	0x0034
        /*0138*/ 	.byte	0x00, 0xf0, 0x11, 0x00


	//----- nvinfo : EIATTR_KPARAM_INFO
	.align		4
.L_46:
        /*013c*/ 	.byte	0x04, 0x17
        /*013e*/ 	.short	(.L_48 - .L_47)
.L_47:
        /*0140*/ 	.word	0x00000000
        /*0144*/ 	.short	0x0007
        /*0146*/ 	.short	0x0030
        /*0148*/ 	.byte	0x00, 0xf0, 0x11, 0x00


	//----- nvinfo : EIATTR_KPARAM_INFO
	.align		4
.L_48:
        /*014c*/ 	.byte	0x04, 0x17
        /*014e*/ 	.short	(.L_50 - .L_49)
.L_49:
        /*0150*/ 	.word	0x00000000
        /*0154*/ 	.short	0x0006
        /*0156*/ 	.short	0x002c
        /*0158*/ 	.byte	0x00, 0xf0, 0x11, 0x00


	//----- nvinfo : EIATTR_KPARAM_INFO
	.align		4
.L_50:
        /*015c*/ 	.byte	0x04, 0x17
        /*015e*/ 	.short	(.L_52 - .L_51)
.L_51:
        /*0160*/ 	.word	0x00000000
        /*0164*/ 	.short	0x0005
        /*0166*/ 	.short	0x0028
        /*0168*/ 	.byte	0x00, 0xf0, 0x11, 0x00


	//----- nvinfo : EIATTR_KPARAM_INFO
	.align		4
.L_52:
        /*016c*/ 	.byte	0x04, 0x17
        /*016e*/ 	.short	(.L_54 - .L_53)
.L_53:
        /*0170*/ 	.word	0x00000000
        /*0174*/ 	.short	0x0004
        /*0176*/ 	.short	0x0020
        /*0178*/ 	.byte	0x00, 0xf4, 0x21, 0x00


	//----- nvinfo : EIATTR_KPARAM_INFO
	.align		4
.L_54:
        /*017c*/ 	.byte	0x04, 0x17
        /*017e*/ 	.short	(.L_56 - .L_55)
.L_55:
        /*0180*/ 	.word	0x00000000
        /*0184*/ 	.short	0x0003
        /*0186*/ 	.short	0x0018
        /*0188*/ 	.byte	0x00, 0xf4, 0x21, 0x00


	//----- nvinfo : EIATTR_KPARAM_INFO
	.align		4
.L_56:
        /*018c*/ 	.byte	0x04, 0x17
        /*018e*/ 	.short	(.L_58 - .L_57)
.L_57:
        /*0190*/ 	.word	0x00000000
        /*0194*/ 	.short	0x0002
        /*0196*/ 	.short	0x0010
        /*0198*/ 	.byte	0x00, 0xf4, 0x21, 0x00


	//----- nvinfo : EIATTR_KPARAM_INFO
	.align		4
.L_58:
        /*019c*/ 	.byte	0x04, 0x17
        /*019e*/ 	.short	(.L_60 - .L_59)
.L_59:
        /*01a0*/ 	.word	0x00000000
        /*01a4*/ 	.short	0x0001
        /*01a6*/ 	.short	0x0008
        /*01a8*/ 	.byte	0x00, 0xf4, 0x21, 0x00


	//----- nvinfo : EIATTR_KPARAM_INFO
	.align		4
.L_60:
        /*01ac*/ 	.byte	0x04, 0x17
        /*01ae*/ 	.short	(.L_62 - .L_61)
.L_61:
        /*01b0*/ 	.word	0x00000000
        /*01b4*/ 	.short	0x0000
        /*01b6*/ 	.short	0x0000
        /*01b8*/ 	.byte	0x00, 0xf4, 0x21, 0x00


	//----- nvinfo : EIATTR_MAXREG_COUNT
	.align		4
.L_62:
        /*01bc*/ 	.byte	0x03, 0x1b
        /*01be*/ 	.short	0x0080


	//----- nvinfo : EIATTR_NUM_BARRIERS
	.align		4
        /*01c0*/ 	.byte	0x02, 0x4c
        /*01c2*/ 	.byte	0x01
	.zero		1


	//----- nvinfo : EIATTR_MERCURY_ISA_VERSION
	.align		4
        /*01c4*/ 	.byte	0x03, 0x5f
        /*01c6*/ 	.short	0x0000


	//----- nvinfo : EIATTR_COOP_GROUP_MASK_REGIDS
	.align		4
        /*01c8*/ 	.byte	0x04, 0x29
        /*01ca*/ 	.short	(.L_64 - .L_63)


	//   ....[0]....
.L_63:
        /*01cc*/ 	.word	0xffffffff


	//   ....[1]....
        /*01d0*/ 	.word	0xffffffff


	//   ....[2]....
        /*01d4*/ 	.word	0xffffffff


	//   ....[3]....
        /*01d8*/ 	.word	0xffffffff


	//   ....[4]....
        /*01dc*/ 	.word	0xffffffff


	//   ....[5]....
        /*01e0*/ 	.word	0xffffffff


	//   ....[6]....
        /*01e4*/ 	.word	0xffffffff


	//   ....[7]....
        /*01e8*/ 	.word	0xffffffff


	//----- nvinfo : EIATTR_COOP_GROUP_INSTR_OFFSETS
	.align		4
.L_64:
        /*01ec*/ 	.byte	0x04, 0x28
        /*01ee*/ 	.short	(.L_66 - .L_65)


	//   ....[0]....
.L_65:
        /*01f0*/ 	.word	0x00001c40


	//   ....[1]....
        /*01f4*/ 	.word	0x00001c50


	//   ....[2]....
        /*01f8*/ 	.word	0x00001c80


	//   ....[3]....
        /*01fc*/ 	.word	0x00001c90


	//   ....[4]....
        /*0200*/ 	.word	0x00002410


	//   ....[5]....
        /*0204*/ 	.word	0x00002420


	//   ....[6]....
        /*0208*/ 	.word	0x000024f0


	//   ....[7]....
        /*020c*/ 	.word	0x00002530


	//----- nvinfo : EIATTR_EXIT_INSTR_OFFSETS
	.align		4
.L_66:
        /*0210*/ 	.byte	0x04, 0x1c
        /*0212*/ 	.short	(.L_68 - .L_67)


	//   ....[0]....
.L_67:
        /*0214*/ 	.word	0x00003de0


	//   ....[1]....
        /*0218*/ 	.word	0x00003e80


	//----- nvinfo : EIATTR_REQNTID
	.align		4
.L_68:
        /*021c*/ 	.byte	0x04, 0x10
        /*021e*/ 	.short	(.L_70 - .L_69)
.L_69:
        /*0220*/ 	.word	0x00000200
        /*0224*/ 	.word	0x00000001
        /*0228*/ 	.word	0x00000001
.L_70:


//--------------------- .nv.callgraph             --------------------------
	.section	.nv.callgraph,"",@"SHT_CUDA_CALLGRAPH"
	.align	4
	.sectionentsize	8
	.align		4
        /*0000*/ 	.word	0x00000000
	.align		4
        /*0004*/ 	.word	0xffffffff
	.align		4
        /*0008*/ 	.word	0x00000000
	.align		4
        /*000c*/ 	.word	0xfffffffe
	.align		4
        /*0010*/ 	.word	0x00000000
	.align		4
        /*0014*/ 	.word	0xfffffffd
	.align		4
        /*0018*/ 	.word	0x00000000
	.align		4
        /*001c*/ 	.word	0xfffffffc


//--------------------- .nv.rel.action            --------------------------
	.section	.nv.rel.action,"",@"SHT_CUDA_RELOCINFO"
	.align	8
	.sectionentsize	8
        /*0000*/ 	.byte	0x73, 0x00, 0x00, 0x00, 0x00, 0x00, 0x00, 0x00, 0x00, 0x00, 0x00, 0x11, 0x25, 0x00, 0x05, 0x36


//--------------------- .nv.constant4             --------------------------
	.section	.nv.constant4,"a",@progbits
	.align	8
	.align		8
.nv.constant4:
        /*0000*/ 	.dword	_$_str


//--------------------- .nv.constant0.attn_fwd    --------------------------
	.section	.nv.constant0.attn_fwd,"a",@progbits
	.sectionflags	@""
	.align	4
.nv.constant0.attn_fwd:
	.zero		488


//--------------------- .text.attn_fwd            --------------------------
	.section	.text.attn_fwd,"ax",@progbits
	.sectioninfo	@"SHI_REGISTERS=128"
	.align	128
        .global         attn_fwd
        .type           attn_fwd,@function
        .size           attn_fwd,(.L_x_3 - attn_fwd)
        .other          attn_fwd,@"STO_CUDA_ENTRY STV_DEFAULT"
attn_fwd:
.text.attn_fwd:
[----:B------:R-:W-:Y:S02]  /*0000*/  IMAD.MOV.U32 R1, RZ, RZ, c[0x0][0x28] ;  /* 0x00000a00ff017624 */ /* 0x000fe400078e00ff */
[----:B------:R-:W0:Y:S01]  /*0010*/  S2R R0, SR_TID.X ;  /* 0x0000000000007919 */ /* 0x000e220000002100 */
[----:B------:R-:W-:Y:S01]  /*0020*/  IMAD.MOV.U32 R7, RZ, RZ, c[0x0][0x198] ;  /* 0x00006600ff077624 */ /* 0x000fe200078e00ff */
[----:B------:R-:W-:Y:S02]  /*0030*/  ULDC.64 UR6, c[0x0][0x118] ;  /* 0x0000460000067ab9 */ /* 0x000fe40000000a00 */
[----:B------:R-:W1:Y:S04]  /*0040*/  S2R R3, SR_CTAID.X ;  /* 0x0000000000037919 */ /* 0x000e680000002500 */
[----:B------:R-:W2:Y:S01]  /*0050*/  S2R R2, SR_CTAID.Y ;  /* 0x0000000000027919 */ /* 0x000ea20000002600 */
[----:B0-----:R-:W-:Y:S02]  /*0060*/  SHF.R.U32.HI R90, RZ, 0x8, R0 ;  /* 0x00000008ff5a7819 */ /* 0x001fe40000011600 */
[----:B-1----:R-:W-:-:S02]  /*0070*/  PRMT R92, R0, 0x6540, R3 ;  /* 0x00006540005c7816 */ /* 0x002fc40000000003 */
[----:B------:R-:W-:Y:S01]  /*0080*/  SGXT.U32 R90, R90, 0x1 ;  /* 0x000000015a5a781a */ /* 0x000fe20000000000 */
[----:B--2---:R-:W-:Y:S02]  /*0090*/  IMAD R4, R2, c[0x0][0x190], RZ ;  /* 0x0000640002047a24 */ /* 0x004fe400078e02ff */
[----:B------:R-:W-:Y:S02]  /*00a0*/  IMAD R6, R92, c[0x0][0x194], RZ ;  /* 0x000065005c067a24 */ /* 0x000fe400078e02ff */
[----:B------:R-:W-:Y:S02]  /*00b0*/  IMAD R14, R90, c[0x0][0x198], RZ ;  /* 0x000066005a0e7a24 */ /* 0x000fe400078e02ff */
[----:B------:R-:W-:Y:S01]  /*00c0*/  IMAD.SHL.U32 R5, R4, 0x2, RZ ;  /* 0x0000000204057824 */ /* 0x000fe200078e00ff */
[C---:B------:R-:W-:Y:S01]  /*00d0*/  SHF.L.U32 R8, R6.reuse, 0x1, RZ ;  /* 0x0000000106087819 */ /* 0x040fe200000006ff */
[----:B------:R-:W-:-:S03]  /*00e0*/  IMAD.HI R9, R6, 0x2, RZ ;  /* 0x0000000206097827 */ /* 0x000fc600078e02ff */
[----:B------:R-:W-:Y:S01]  /*00f0*/  IADD3 R5, P0, P1, R8, c[0x0][0x160], R5 ;  /* 0x0000580008057a10 */ /* 0x000fe2000791e005 */
[----:B------:R-:W-:Y:S02]  /*0100*/  IMAD R6, R7, 0x2, R14 ;  /* 0x0000000207067824 */ /* 0x000fe400078e020e */
[----:B------:R-:W-:-:S04]  /*0110*/  IMAD.HI R4, R4, 0x2, RZ ;  /* 0x0000000204047827 */ /* 0x000fc800078e02ff */
[----:B------:R-:W-:Y:S01]  /*0120*/  IMAD R8, R7, 0x2, R6 ;  /* 0x0000000207087824 */ /* 0x000fe200078e0206 */
[----:B------:R-:W-:Y:S02]  /*0130*/  IADD3.X R4, R9, c[0x0][0x164], R4, P0, P1 ;  /* 0x0000590009047a10 */ /* 0x000fe400007e2404 */
[-C--:B------:R-:W-:Y:S01]  /*0140*/  LEA R10, P0, R14, R5.reuse, 0x1 ;  /* 0x000000050e0a7211 */ /* 0x080fe200078008ff */
[C---:B------:R-:W-:Y:S01]  /*0150*/  IMAD R20, R7.reuse, 0x2, R8 ;  /* 0x0000000207147824 */ /* 0x040fe200078e0208 */
[-C--:B------:R-:W-:Y:S02]  /*0160*/  LEA R12, P1, R6, R5.reuse, 0x1 ;  /* 0x00000005060c7211 */ /* 0x080fe400078208ff */
[----:B------:R-:W-:Y:S02]  /*0170*/  LEA.HI.X.SX32 R11, R14, R4, 0x1, P0 ;  /* 0x000000040e0b7211 */ /* 0x000fe400000f0eff */
[----:B------:R-:W-:Y:S02]  /*0180*/  LEA R14, P0, R8, R5, 0x1 ;  /* 0x00000005080e7211 */ /* 0x000fe400078008ff */
[----:B------:R-:W-:-:S02]  /*0190*/  LEA R22, R7, R20, 0x1 ;  /* 0x0000001407167211 */ /* 0x000fc400078e08ff */
[-C--:B------:R-:W-:Y:S02]  /*01a0*/  LEA.HI.X.SX32 R15, R8, R4.reuse, 0x1, P0 ;  /* 0x00000004080f7211 */ /* 0x080fe400000f0eff */
[-C--:B------:R-:W-:Y:S01]  /*01b0*/  LEA.HI.X.SX32 R13, R6, R4.reuse, 0x1, P1 ;  /* 0x00000004060d7211 */ /* 0x080fe200008f0eff */
[C---:B------:R-:W-:Y:S01]  /*01c0*/  IMAD R24, R7.reuse, 0x2, R22 ;  /* 0x0000000207187824 */ /* 0x040fe200078e0216 */
[-C--:B------:R-:W-:Y:S01]  /*01d0*/  LEA R16, P0, R20, R5.reuse, 0x1 ;  /* 0x0000000514107211 */ /* 0x080fe200078008ff */
[----:B------:R0:W2:Y:S01]  /*01e0*/  LDG.E.U16 R9, [R14.64] ;  /* 0x000000060e097981 */ /* 0x0000a2000c1e1500 */
[-C--:B------:R-:W-:Y:S02]  /*01f0*/  LEA R18, P1, R22, R5.reuse, 0x1 ;  /* 0x0000000516127211 */ /* 0x080fe400078208ff */
[-C--:B------:R-:W-:Y:S01]  /*0200*/  LEA.HI.X.SX32 R17, R20, R4.reuse, 0x1, P0 ;  /* 0x0000000414117211 */ /* 0x080fe200000f0eff */
[----:B------:R1:W3:Y:S01]  /*0210*/  LDG.E.U16 R8, [R12.64] ;  /* 0x000000060c087981 */ /* 0x0002e2000c1e1500 */
[-C--:B------:R-:W-:Y:S01]  /*0220*/  LEA.HI.X.SX32 R19, R22, R4.reuse, 0x1, P1 ;  /* 0x0000000416137211 */ /* 0x080fe200008f0eff */
[C---:B------:R-:W-:Y:S01]  /*0230*/  IMAD R22, R7.reuse, 0x2, R24 ;  /* 0x0000000207167824 */ /* 0x040fe200078e0218 */
[CC--:B------:R-:W-:Y:S01]  /*0240*/  LEA R20, P0, R24.reuse, R5.reuse, 0x1 ;  /* 0x0000000518147211 */ /* 0x0c0fe200078008ff */
[----:B------:R4:W5:Y:S03]  /*0250*/  LDG.E.U16 R6, [R10.64] ;  /* 0x000000060a067981 */ /* 0x000966000c1e1500 */
[----:B------:R-:W-:Y:S01]  /*0260*/  LEA.HI.X.SX32 R21, R24, R4, 0x1, P0 ;  /* 0x0000000418157211 */ /* 0x000fe200000f0eff */
[----:B------:R-:W-:Y:S01]  /*0270*/  IMAD R24, R7, 0x2, R22 ;  /* 0x0000000207187824 */ /* 0x000fe200078e0216 */
[----:B-1----:R-:W-:-:S03]  /*0280*/  LEA R12, P0, R22, R5, 0x1 ;  /* 0x00000005160c7211 */ /* 0x002fc600078008ff */
[----:B------:R1:W2:Y:S01]  /*0290*/  LDG.E.U16 R27, [R20.64] ;  /* 0x00000006141b7981 */ /* 0x0002a2000c1e1500 */
[C---:B------:R-:W-:Y:S02]  /*02a0*/  LEA R26, R7.reuse, R24, 0x1 ;  /* 0x00000018071a7211 */ /* 0x040fe400078e08ff */
[-C--:B------:R-:W-:Y:S01]  /*02b0*/  LEA.HI.X.SX32 R13, R22, R4.reuse, 0x1, P0 ;  /* 0x00000004160d7211 */ /* 0x080fe200000f0eff */
[----:B----4-:R4:W2:Y:S01]  /*02c0*/  LDG.E.U16 R10, [R16.64] ;  /* 0x00000006100a7981 */ /* 0x0108a2000c1e1500 */
[-C--:B0-----:R-:W-:Y:S01]  /*02d0*/  LEA R14, P0, R24, R5.reuse, 0x1 ;  /* 0x00000005180e7211 */ /* 0x081fe200078008ff */
[C---:B------:R-:W-:Y:S01]  /*02e0*/  IMAD R28, R7.reuse, 0x2, R26 ;  /* 0x00000002071c7824 */ /* 0x040fe200078e021a */
[----:B------:R-:W-:Y:S01]  /*02f0*/  LEA R22, P1, R26, R5, 0x1 ;  /* 0x000000051a167211 */ /* 0x000fe200078208ff */
[----:B------:R0:W2:Y:S01]  /*0300*/  LDG.E.U16 R11, [R18.64] ;  /* 0x00000006120b7981 */ /* 0x0000a2000c1e1500 */
[----:B------:R-:W-:Y:S01]  /*0310*/  LEA.HI.X.SX32 R15, R24, R4, 0x1, P0 ;  /* 0x00000004180f7211 */ /* 0x000fe200000f0eff */
[----:B------:R-:W-:-:S02]  /*0320*/  IMAD R24, R7, 0x2, R28 ;  /* 0x0000000207187824 */ /* 0x000fc400078e021c */
[----:B------:R1:W3:Y:S01]  /*0330*/  LDG.E.U16 R29, [R12.64] ;  /* 0x000000060c1d7981 */ /* 0x0002e2000c1e1500 */
[-C--:B----4-:R-:W-:Y:S02]  /*0340*/  LEA R16, P0, R28, R5.reuse, 0x1 ;  /* 0x000000051c107211 */ /* 0x090fe400078008ff */
[-C--:B------:R-:W-:Y:S01]  /*0350*/  LEA.HI.X.SX32 R23, R26, R4.reuse, 0x1, P1 ;  /* 0x000000041a177211 */ /* 0x080fe200008f0eff */
[----:B------:R-:W-:Y:S01]  /*0360*/  IMAD R26, R7, 0x2, R24 ;  /* 0x00000002071a7824 */ /* 0x000fe200078e0218 */
[----:B------:R-:W-:Y:S01]  /*0370*/  LEA.HI.X.SX32 R17, R28, R4, 0x1, P0 ;  /* 0x000000041c117211 */ /* 0x000fe200000f0eff */
[----:B------:R4:W3:Y:S01]  /*0380*/  LDG.E.U16 R31, [R14.64] ;  /* 0x000000060e1f7981 */ /* 0x0008e2000c1e1500 */
[----:B0-----:R-:W-:-:S03]  /*0390*/  LEA R18, P0, R24, R5, 0x1 ;  /* 0x0000000518127211 */ /* 0x001fc600078008ff */
[----:B------:R0:W3:Y:S01]  /*03a0*/  LDG.E.U16 R33, [R22.64] ;  /* 0x0000000616217981 */ /* 0x0000e2000c1e1500 */
[----:B------:R-:W-:Y:S02]  /*03b0*/  LEA.HI.X.SX32 R19, R24, R4, 0x1, P0 ;  /* 0x0000000418137211 */ /* 0x000fe400000f0eff */
[C---:B------:R-:W-:Y:S01]  /*03c0*/  LEA R24, R7.reuse, R26, 0x1 ;  /* 0x0000001a07187211 */ /* 0x040fe200078e08ff */
[----:B------:R4:W3:Y:S04]  /*03d0*/  LDG.E.U16 R35, [R16.64] ;  /* 0x0000000610237981 */ /* 0x0008e8000c1e1500 */
[C---:B------:R-:W-:Y:S01]  /*03e0*/  IMAD R28, R7.reuse, 0x2, R24 ;  /* 0x00000002071c7824 */ /* 0x040fe200078e0218 */
[-C--:B-1----:R-:W-:Y:S01]  /*03f0*/  LEA R20, P1, R24, R5.reuse, 0x1 ;  /* 0x0000000518147211 */ /* 0x082fe200078208ff */
[----:B------:R1:W3:Y:S02]  /*0400*/  LDG.E.U16 R36, [R18.64] ;  /* 0x0000000612247981 */ /* 0x0002e4000c1e1500 */
[----:B0-----:R-:W-:Y:S01]  /*0410*/  IMAD R22, R7, 0x2, R28 ;  /* 0x0000000207167824 */ /* 0x001fe200078e021c */
[----:B------:R-:W-:-:S02]  /*0420*/  LEA R12, P0, R26, R5, 0x1 ;  /* 0x000000051a0c7211 */ /* 0x000fc400078008ff */
[-C--:B------:R-:W-:Y:S01]  /*0430*/  LEA.HI.X.SX32 R21, R24, R4.reuse, 0x1, P1 ;  /* 0x0000000418157211 */ /* 0x080fe200008f0eff */
[C---:B------:R-:W-:Y:S01]  /*0440*/  IMAD R24, R7.reuse, 0x2, R22 ;  /* 0x0000000207187824 */ /* 0x040fe200078e0216 */
[----:B------:R-:W-:Y:S02]  /*0450*/  LEA.HI.X.SX32 R13, R26, R4, 0x1, P0 ;  /* 0x000000041a0d7211 */ /* 0x000fe400000f0eff */
[CC--:B----4-:R-:W-:Y:S01]  /*0460*/  LEA R14, P0, R28.reuse, R5.reuse, 0x1 ;  /* 0x000000051c0e7211 */ /* 0x0d0fe200078008ff */
[----:B------:R0:W4:Y:S01]  /*0470*/  LDG.E.U16 R38, [R20.64] ;  /* 0x0000000614267981 */ /* 0x000122000c1e1500 */
[C---:B------:R-:W-:Y:S02]  /*0480*/  LEA R26, R7.reuse, R24, 0x1 ;  /* 0x00000018071a7211 */ /* 0x040fe400078e08ff */
[----:B------:R-:W-:Y:S01]  /*0490*/  LEA.HI.X.SX32 R15, R28, R4, 0x1, P0 ;  /* 0x000000041c0f7211 */ /* 0x000fe200000f0eff */
[----:B------:R0:W4:Y:S01]  /*04a0*/  LDG.E.U16 R37, [R12.64] ;  /* 0x000000060c257981 */ /* 0x000122000c1e1500 */
[----:B------:R-:W-:Y:S01]  /*04b0*/  LEA R16, P0, R22, R5, 0x1 ;  /* 0x0000000516107211 */ /* 0x000fe200078008ff */
[----:B------:R-:W-:-:S02]  /*04c0*/  IMAD R28, R7, 0x2, R26 ;  /* 0x00000002071c7824 */ /* 0x000fc400078e021a */
[----:B------:R0:W4:Y:S01]  /*04d0*/  LDG.E.U16 R39, [R14.64] ;  /* 0x000000060e277981 */ /* 0x000122000c1e1500 */
[-C--:B------:R-:W-:Y:S01]  /*04e0*/  LEA.HI.X.SX32 R17, R22, R4.reuse, 0x1, P0 ;  /* 0x0000000416117211 */ /* 0x080fe200000f0eff */
[C---:B------:R-:W-:Y:S01]  /*04f0*/  IMAD R30, R7.reuse, 0x2, R28 ;  /* 0x00000002071e7824 */ /* 0x040fe200078e021c */
[-C--:B------:R-:W-:Y:S02]  /*0500*/  LEA R22, P1, R26, R5.reuse, 0x1 ;  /* 0x000000051a167211 */ /* 0x080fe400078208ff */
[-C--:B-1----:R-:W-:Y:S01]  /*0510*/  LEA R18, P0, R24, R5.reuse, 0x1 ;  /* 0x0000000518127211 */ /* 0x082fe200078008ff */
[----:B------:R1:W4:Y:S01]  /*0520*/  LDG.E.U16 R40, [R16.64] ;  /* 0x0000000610287981 */ /* 0x000322000c1e1500 */
[-C--:B------:R-:W-:Y:S01]  /*0530*/  LEA.HI.X.SX32 R23, R26, R4.reuse, 0x1, P1 ;  /* 0x000000041a177211 */ /* 0x080fe200008f0eff */
[C---:B------:R-:W-:Y:S01]  /*0540*/  IMAD R26, R7.reuse, 0x2, R30 ;  /* 0x00000002071a7824 */ /* 0x040fe200078e021e */
[----:B------:R-:W-:Y:S02]  /*0550*/  LEA.HI.X.SX32 R19, R24, R4, 0x1, P0 ;  /* 0x0000000418137211 */ /* 0x000fe400000f0eff */
[----:B0-----:R-:W-:Y:S01]  /*0560*/  LEA R12, P0, R28, R5, 0x1 ;  /* 0x000000051c0c7211 */ /* 0x001fe200078008ff */
[----:B------:R0:W4:Y:S01]  /*0570*/  LDG.E.U16 R42, [R22.64] ;  /* 0x00000006162a7981 */ /* 0x000122000c1e1500 */
[----:B------:R-:W-:-:S02]  /*0580*/  LEA R24, R7, R26, 0x1 ;  /* 0x0000001a07187211 */ /* 0x000fc400078e08ff */
[-C--:B------:R-:W-:Y:S01]  /*0590*/  LEA.HI.X.SX32 R13, R28, R4.reuse, 0x1, P0 ;  /* 0x000000041c0d7211 */ /* 0x080fe200000f0eff */
[----:B------:R0:W4:Y:S02]  /*05a0*/  LDG.E.U16 R41, [R18.64] ;  /* 0x0000000612297981 */ /* 0x000124000c1e1500 */
[C---:B------:R-:W-:Y:S01]  /*05b0*/  IMAD R28, R7.reuse, 0x2, R24 ;  /* 0x00000002071c7824 */ /* 0x040fe200078e0218 */
[CC--:B------:R-:W-:Y:S01]  /*05c0*/  LEA R14, P0, R30.reuse, R5.reuse, 0x1 ;  /* 0x000000051e0e7211 */ /* 0x0c0fe200078008ff */
[----:B------:R0:W4:Y:S02]  /*05d0*/  LDG.E.U16 R43, [R12.64] ;  /* 0x000000060c2b7981 */ /* 0x000124000c1e1500 */
[C---:B------:R-:W-:Y:S01]  /*05e0*/  IMAD R32, R7.reuse, 0x2, R28 ;  /* 0x0000000207207824 */ /* 0x040fe200078e021c */
[-C--:B------:R-:W-:Y:S02]  /*05f0*/  LEA.HI.X.SX32 R15, R30, R4.reuse, 0x1, P0 ;  /* 0x000000041e0f7211 */ /* 0x080fe400000f0eff */
[-C--:B------:R-:W-:Y:S01]  /*0600*/  LEA R20, P1, R24, R5.reuse, 0x1 ;  /* 0x0000000518147211 */ /* 0x080fe200078208ff */
[----:B------:R-:W-:Y:S01]  /*0610*/  IMAD R30, R7, 0x2, R32 ;  /* 0x00000002071e7824 */ /* 0x000fe200078e0220 */
[----:B-1----:R-:W-:Y:S01]  /*0620*/  LEA R16, P0, R28, R5, 0x1 ;  /* 0x000000051c107211 */ /* 0x002fe200078008ff */
[----:B------:R1:W4:Y:S01]  /*0630*/  LDG.E.U16 R44, [R14.64] ;  /* 0x000000060e2c7981 */ /* 0x000322000c1e1500 */
[----:B------:R-:W-:-:S02]  /*0640*/  LEA.HI.X.SX32 R21, R24, R4, 0x1, P1 ;  /* 0x0000000418157211 */ /* 0x000fc400008f0eff */
[C---:B------:R-:W-:Y:S02]  /*0650*/  LEA R24, R7.reuse, R30, 0x1 ;  /* 0x0000001e07187211 */ /* 0x040fe400078e08ff */
[-C--:B------:R-:W-:Y:S01]  /*0660*/  LEA.HI.X.SX32 R17, R28, R4.reuse, 0x1, P0 ;  /* 0x000000041c117211 */ /* 0x080fe200000f0eff */
[----:B------:R1:W4:Y:S02]  /*0670*/  LDG.E.U16 R45, [R20.64] ;  /* 0x00000006142d7981 */ /* 0x000324000c1e1500 */
[C---:B------:R-:W-:Y:S01]  /*0680*/  IMAD R28, R7.reuse, 0x2, R24 ;  /* 0x00000002071c7824 */ /* 0x040fe200078e0218 */
[C---:B0-----:R-:W-:Y:S01]  /*0690*/  LEA R18, P0, R32.reuse, R5, 0x1 ;  /* 0x0000000520127211 */ /* 0x041fe200078008ff */
[----:B------:R0:W4:Y:S02]  /*06a0*/  LDG.E.U16 R46, [R16.64] ;  /* 0x00000006102e7981 */ /* 0x000124000c1e1500 */
[----:B------:R-:W-:Y:S01]  /*06b0*/  IMAD R12, R7, 0x2, R28 ;  /* 0x00000002070c7824 */ /* 0x000fe200078e021c */
[----:B------:R-:W-:-:S03]  /*06c0*/  LEA.HI.X.SX32 R19, R32, R4, 0x1, P0 ;  /* 0x0000000420137211 */ /* 0x000fc600000f0eff */
[C---:B------:R-:W-:Y:S01]  /*06d0*/  IMAD R32, R7.reuse, 0x2, R12 ;  /* 0x0000000207207824 */ /* 0x040fe200078e020c */
[CC--:B-1----:R-:W-:Y:S01]  /*06e0*/  LEA R14, P0, R28.reuse, R5.reuse, 0x1 ;  /* 0x000000051c0e7211 */ /* 0x0c2fe200078008ff */
[----:B------:R1:W4:Y:S03]  /*06f0*/  LDG.E.U16 R47, [R18.64] ;  /* 0x00000006122f7981 */ /* 0x000326000c1e1500 */
[C---:B------:R-:W-:Y:S02]  /*0700*/  LEA R34, R7.reuse, R32, 0x1 ;  /* 0x0000002007227211 */ /* 0x040fe400078e08ff */
[----:B------:R-:W-:Y:S02]  /*0710*/  LEA.HI.X.SX32 R15, R28, R4, 0x1, P0 ;  /* 0x000000041c0f7211 */ /* 0x000fe400000f0eff */
[-C--:B------:R-:W-:Y:S01]  /*0720*/  LEA R20, P0, R12, R5.reuse, 0x1 ;  /* 0x000000050c147211 */ /* 0x080fe200078008ff */
[----:B------:R-:W-:Y:S01]  /*0730*/  IMAD R28, R7, 0x2, R34 ;  /* 0x00000002071c7824 */ /* 0x000fe200078e0222 */
[----:B------:R-:W-:-:S02]  /*0740*/  LEA R22, P1, R24, R5, 0x1 ;  /* 0x0000000518167211 */ /* 0x000fc400078208ff */
[-C--:B------:R-:W-:Y:S02]  /*0750*/  LEA.HI.X.SX32 R21, R12, R4.reuse, 0x1, P0 ;  /* 0x000000040c157211 */ /* 0x080fe400000f0eff */
[-C--:B-1----:R-:W-:Y:S02]  /*0760*/  LEA R18, P0, R28, R5.reuse, 0x1 ;  /* 0x000000051c127211 */ /* 0x082fe400078008ff */
[-C--:B------:R-:W-:Y:S01]  /*0770*/  LEA.HI.X.SX32 R23, R24, R4.reuse, 0x1, P1 ;  /* 0x0000000418177211 */ /* 0x080fe200008f0eff */
[C---:B0-----:R-:W-:Y:S01]  /*0780*/  IMAD R16, R7.reuse, 0x2, R28 ;  /* 0x0000000207107824 */ /* 0x041fe200078e021c */
[-C--:B------:R-:W-:Y:S01]  /*0790*/  LEA R24, P1, R34, R5.reuse, 0x1 ;  /* 0x0000000522187211 */ /* 0x080fe200078208ff */
[----:B------:R-:W4:Y:S01]  /*07a0*/  LDG.E.U16 R20, [R20.64] ;  /* 0x0000000614147981 */ /* 0x000f22000c1e1500 */
[-C--:B------:R-:W-:Y:S02]  /*07b0*/  LEA.HI.X.SX32 R19, R28, R4.reuse, 0x1, P0 ;  /* 0x000000041c137211 */ /* 0x080fe400000f0eff */
[-C--:B------:R-:W-:Y:S01]  /*07c0*/  LEA R12, P0, R26, R5.reuse, 0x1 ;  /* 0x000000051a0c7211 */ /* 0x080fe200078008ff */
[----:B------:R0:W4:Y:S01]  /*07d0*/  LDG.E.U16 R48, [R22.64] ;  /* 0x0000000616307981 */ /* 0x000122000c1e1500 */
[-C--:B------:R-:W-:Y:S01]  /*07e0*/  LEA.HI.X.SX32 R25, R34, R4.reuse, 0x1, P1 ;  /* 0x0000000422197211 */ /* 0x080fe200008f0eff */
[----:B------:R-:W-:Y:S01]  /*07f0*/  IMAD R7, R7, 0x2, R16 ;  /* 0x0000000207077824 */ /* 0x000fe200078e0210 */
[----:B------:R-:W-:Y:S01]  /*0800*/  LEA.HI.X.SX32 R13, R26, R4, 0x1, P0 ;  /* 0x000000041a0d7211 */ /* 0x000fe200000f0eff */
[----:B------:R1:W4:Y:S04]  /*0810*/  LDG.E.U16 R34, [R14.64] ;  /* 0x000000060e227981 */ /* 0x000328000c1e1500 */
[----:B------:R1:W4:Y:S01]  /*0820*/  LDG.E.U16 R49, [R24.64] ;  /* 0x0000000618317981 */ /* 0x000322000c1e1500 */
[----:B0-----:R-:W-:-:S03]  /*0830*/  LEA R22, P1, R16, R5, 0x1 ;  /* 0x0000000510167211 */ /* 0x001fc600078208ff */
[----:B------:R-:W4:Y:S01]  /*0840*/  LDG.E.U16 R18, [R18.64] ;  /* 0x0000000612127981 */ /* 0x000f22000c1e1500 */
[-C--:B-1----:R-:W-:Y:S02]  /*0850*/  LEA R14, P0, R30, R5.reuse, 0x1 ;  /* 0x000000051e0e7211 */ /* 0x082fe400078008ff */
[-C--:B------:R-:W-:Y:S01]  /*0860*/  LEA.HI.X.SX32 R23, R16, R4.reuse, 0x1, P1 ;  /* 0x0000000410177211 */ /* 0x080fe200008f0eff */
[----:B------:R-:W4:Y:S01]  /*0870*/  LDG.E.U16 R12, [R12.64] ;  /* 0x000000060c0c7981 */ /* 0x000f22000c1e1500 */
[-C--:B------:R-:W-:Y:S02]  /*0880*/  LEA.HI.X.SX32 R15, R30, R4.reuse, 0x1, P0 ;  /* 0x000000041e0f7211 */ /* 0x080fe400000f0eff */
[CC--:B------:R-:W-:Y:S01]  /*0890*/  LEA R16, P1, R32.reuse, R5.reuse, 0x1 ;  /* 0x0000000520107211 */ /* 0x0c0fe200078208ff */
[----:B------:R-:W4:Y:S01]  /*08a0*/  LDG.E.U16 R22, [R22.64] ;  /* 0x0000000616167981 */ /* 0x000f22000c1e1500 */
[C---:B------:R-:W-:Y:S02]  /*08b0*/  LEA R24, P0, R7.reuse, R5, 0x1 ;  /* 0x0000000507187211 */ /* 0x040fe400078008ff */
[-C--:B------:R-:W-:Y:S01]  /*08c0*/  LEA.HI.X.SX32 R17, R32, R4.reuse, 0x1, P1 ;  /* 0x0000000420117211 */ /* 0x080fe200008f0eff */
[----:B------:R-:W4:Y:S01]  /*08d0*/  LDG.E.U16 R14, [R14.64] ;  /* 0x000000060e0e7981 */ /* 0x000f22000c1e1500 */
[----:B------:R-:W-:-:S03]  /*08e0*/  LEA.HI.X.SX32 R25, R7, R4, 0x1, P0 ;  /* 0x0000000407197211 */ /* 0x000fc600000f0eff */
[----:B------:R-:W4:Y:S04]  /*08f0*/  LDG.E.U16 R16, [R16.64] ;  /* 0x0000000610107981 */ /* 0x000f28000c1e1500 */
[----:B------:R-:W4:Y:S01]  /*0900*/  LDG.E.U16 R24, [R24.64] ;  /* 0x0000000618187981 */ /* 0x000f22000c1e1500 */
[----:B------:R-:W-:Y:S02]  /*0910*/  SHF.R.S32.HI R5, RZ, 0x8, R0 ;  /* 0x00000008ff057819 */ /* 0x000fe40000011400 */
[----:B------:R-:W-:Y:S02]  /*0920*/  LOP3.LUT R4, R0, 0xff, RZ, 0xc0, !PT ;  /* 0x000000ff00047812 */ /* 0x000fe400078ec0ff */
[----:B------:R-:W-:Y:S02]  /*0930*/  SGXT R5, R5, 0x1 ;  /* 0x000000010505781a */ /* 0x000fe40000000200 */
[----:B------:R-:W-:-:S04]  /*0940*/  SHF.L.U32 R4, R4, 0x1, RZ ;  /* 0x0000000104047819 */ /* 0x000fc800000006ff */
[----:B------:R-:W-:Y:S01]  /*0950*/  LOP3.LUT R4, R4, 0x210, R5, 0x78, !PT ;  /* 0x0000021004047812 */ /* 0x000fe200078e7805 */
[----:B------:R-:W-:-:S03]  /*0960*/  IMAD.SHL.U32 R3, R3, 0x100, RZ ;  /* 0x0000010003037824 */ /* 0x000fc600078e00ff */
[C---:B------:R-:W-:Y:S02]  /*0970*/  LOP3.LUT R5, R4.reuse, 0x20, RZ, 0x3c, !PT ;  /* 0x0000002004057812 */ /* 0x040fe400078e3cff */
[----:B------:R-:W-:Y:S02]  /*0980*/  LOP3.LUT R7, R4, 0x40, RZ, 0x3c, !PT ;  /* 0x0000004004077812 */ /* 0x000fe400078e3cff */
[----:B------:R-:W-:-:S04]  /*0990*/  IADD3 R89, R3, 0x100, RZ ;  /* 0x0000010003597810 */ /* 0x000fc80007ffe0ff */
[----:B------:R-:W-:Y:S01]  /*09a0*/  ISETP.GE.AND P0, PT, R89, 0x1, PT ;  /* 0x000000015900780c */ /* 0x000fe20003f06270 */
[----:B------:R-:W-:Y:S01]  /*09b0*/  IMAD.MOV.U32 R107, RZ, RZ, -0x800000 ;  /* 0xff800000ff6b7424 */ /* 0x000fe200078e00ff */
[----:B------:R-:W-:Y:S01]  /*09c0*/  MOV R105, 0xff800000 ;  /* 0xff80000000697802 */ /* 0x000fe20000000f00 */
[----:B------:R-:W-:Y:S01]  /*09d0*/  IMAD.MOV.U32 R82, RZ, RZ, 0x3f800000 ;  /* 0x3f800000ff527424 */ /* 0x000fe200078e00ff */
[----:B------:R-:W-:Y:S01]  /*09e0*/  CS2R R68, SRZ ;  /* 0x0000000000447805 */ /* 0x000fe2000001ff00 */
[----:B------:R-:W-:Y:S01]  /*09f0*/  IMAD.MOV.U32 R81, RZ, RZ, 0x3f800000 ;  /* 0x3f800000ff517424 */ /* 0x000fe200078e00ff */
[----:B------:R-:W-:Y:S01]  /*0a00*/  CS2R R70, SRZ ;  /* 0x0000000000467805 */ /* 0x000fe2000001ff00 */
        /* <DEDUP_REMOVED lines=9> */
[C---:B------:R-:W-:Y:S01]  /*0aa0*/  LOP3.LUT R95, R0.reuse, 0x1ff, RZ, 0xc0, !PT ;  /* 0x000001ff005f7812 */ /* 0x040fe200078ec0ff */
[C---:B------:R-:W-:Y:S01]  /*0ab0*/  IMAD.SHL.U32 R88, R0.reuse, 0x2, RZ ;  /* 0x0000000200587824 */ /* 0x040fe200078e00ff */
[C---:B------:R-:W-:Y:S01]  /*0ac0*/  LOP3.LUT R94, R0.reuse, 0x1e0, RZ, 0xc0, !PT ;  /* 0x000001e0005e7812 */ /* 0x040fe200078ec0ff */
[C---:B------:R-:W-:Y:S01]  /*0ad0*/  IMAD.SHL.U32 R83, R0.reuse, 0x8, RZ ;  /* 0x0000000800537824 */ /* 0x040fe200078e00ff */
[----:B------:R-:W-:-:S02]  /*0ae0*/  LOP3.LUT R93, R0, 0x1c, RZ, 0xc0, !PT ;  /* 0x0000001c005d7812 */ /* 0x000fc400078ec0ff */
[----:B------:R-:W-:Y:S01]  /*0af0*/  LOP3.LUT R91, R0, 0x3, RZ, 0xc0, !PT ;  /* 0x00000003005b7812 */ /* 0x000fe200078ec0ff */
[----:B-----5:R-:W-:Y:S04]  /*0b00*/  STS.U16 [R4], R6 ;  /* 0x0000000604007388 */ /* 0x020fe80000000400 */
[----:B--2---:R0:W-:Y:S02]  /*0b10*/  STS.U16 [R4+0x1000], R11 ;  /* 0x0010000b04007388 */ /* 0x0041e40000000400 */
[----:B0-----:R-:W-:Y:S02]  /*0b20*/  LOP3.LUT R11, R4, 0x60, RZ, 0x3c, !PT ;  /* 0x00000060040b7812 */ /* 0x001fe400078e3cff */
[----:B---3--:R-:W-:Y:S04]  /*0b30*/  STS.U16 [R4+0x2000], R33 ;  /* 0x0020002104007388 */ /* 0x008fe80000000400 */
[----:B----4-:R-:W-:Y:S04]  /*0b40*/  STS.U16 [R4+0x3000], R38 ;  /* 0x0030002604007388 */ /* 0x010fe80000000400 */
[----:B------:R-:W-:Y:S04]  /*0b50*/  STS.U16 [R4+0x4000], R42 ;  /* 0x0040002a04007388 */ /* 0x000fe80000000400 */
[----:B------:R-:W-:Y:S04]  /*0b60*/  STS.U16 [R4+0x5000], R45 ;  /* 0x0050002d04007388 */ /* 0x000fe80000000400 */
[----:B------:R-:W-:Y:S04]  /*0b70*/  STS.U16 [R4+0x6000], R48 ;  /* 0x0060003004007388 */ /* 0x000fe80000000400 */
[----:B------:R0:W-:Y:S04]  /*0b80*/  STS.U16 [R4+0x7000], R49 ;  /* 0x0070003104007388 */ /* 0x0001e80000000400 */
[----:B------:R-:W-:Y:S04]  /*0b90*/  STS.U16 [R5+0x400], R8 ;  /* 0x0004000805007388 */ /* 0x000fe80000000400 */
        /* <DEDUP_REMOVED lines=11> */
[----:B------:R1:W-:Y:S04]  /*0c50*/  STS.U16 [R7+0x4800], R44 ;  /* 0x0048002c07007388 */ /* 0x0003e80000000400 */
        /* <DEDUP_REMOVED lines=9> */
[----:B------:R-:W-:Y:S01]  /*0cf0*/  STS.U16 [R11+0x7c00], R24 ;  /* 0x007c00180b007388 */ /* 0x000fe20000000400 */
[----:B0-----:R-:W-:Y:S01]  /*0d00*/  CS2R R48, SRZ ;  /* 0x0000000000307805 */ /* 0x001fe2000001ff00 */
[----:B-1----:R-:W-:Y:S01]  /*0d10*/  CS2R R44, SRZ ;  /* 0x00000000002c7805 */ /* 0x002fe2000001ff00 */
[----:B--2---:R-:W-:Y:S01]  /*0d20*/  CS2R R46, SRZ ;  /* 0x00000000002e7805 */ /* 0x004fe2000001ff00 */
[----:B------:R0:W-:Y:S01]  /*0d30*/  STS.U16 [R11+0x3c00], R41 ;  /* 0x003c00290b007388 */ /* 0x0001e20000000400 */
[----:B------:R-:W-:Y:S01]  /*0d40*/  CS2R R42, SRZ ;  /* 0x00000000002a7805 */ /* 0x000fe2000001ff00 */
[----:B0-----:R-:W-:Y:S01]  /*0d50*/  CS2R R40, SRZ ;  /* 0x0000000000287805 */ /* 0x001fe2000001ff00 */
[----:B------:R-:W-:Y:S05]  /*0d60*/  @!P0 BRA `(.L_x_0) ;  /* 0x0000196000008947 */ /* 0x000fea0003800000 */
[----:B------:R-:W-:Y:S01]  /*0d70*/  SHF.R.U32.HI R4, RZ, 0x1, R94 ;  /* 0x00000001ff047819 */ /* 0x000fe2000001165e */
[C---:B------:R-:W-:Y:S01]  /*0d80*/  IMAD.SHL.U32 R15, R0.reuse, 0x100, RZ ;  /* 0x00000100000f7824 */ /* 0x040fe200078e00ff */
[----:B------:R-:W-:Y:S01]  /*0d90*/  LOP3.LUT R14, R0, 0x7, RZ, 0xc0, !PT ;  /* 0x00000007000e7812 */ /* 0x000fe200078ec0ff */
[----:B------:R-:W-:Y:S01]  /*0da0*/  IMAD.MOV.U32 R98, RZ, RZ, -0x800000 ;  /* 0xff800000ff627424 */ /* 0x000fe200078e00ff */
[----:B------:R-:W-:Y:S01]  /*0db0*/  LOP3.LUT R5, R88, 0x10, RZ, 0xc0, !PT ;  /* 0x0000001058057812 */ /* 0x000fe200078ec0ff */
[----:B------:R-:W-:Y:S01]  /*0dc0*/  IMAD.MOV.U32 R77, RZ, RZ, RZ ;  /* 0x000000ffff4d7224 */ /* 0x000fe200078e00ff */
[----:B------:R-:W-:Y:S01]  /*0dd0*/  LEA.HI R4, R93, R4, RZ, 0x1e ;  /* 0x000000045d047211 */ /* 0x000fe200078ff0ff */
[----:B------:R-:W-:Y:S01]  /*0de0*/  IMAD R6, R14, 0x210, RZ ;  /* 0x000002100e067824 */ /* 0x000fe200078e02ff */
[--C-:B------:R-:W-:Y:S01]  /*0df0*/  LOP3.LUT R7, R5, 0x1e0, R0.reuse, 0xf8, !PT ;  /* 0x000001e005077812 */ /* 0x100fe200078ef800 */
[----:B------:R-:W-:Y:S01]  /*0e00*/  IMAD.MOV.U32 R81, RZ, RZ, 0x3f800000 ;  /* 0x3f800000ff517424 */ /* 0x000fe200078e00ff */
[----:B------:R-:W-:Y:S01]  /*0e10*/  IADD3 R5, R3, R4, RZ ;  /* 0x0000000403057210 */ /* 0x000fe20007ffe0ff */
[----:B------:R-:W-:Y:S01]  /*0e20*/  CS2R R68, SRZ ;  /* 0x0000000000447805 */ /* 0x000fe2000001ff00 */
[----:B------:R-:W-:Y:S01]  /*0e30*/  LOP3.LUT R3, R0, 0x1c0, RZ, 0xc0, !PT ;  /* 0x000001c000037812 */ /* 0x000fe200078ec0ff */
[----:B------:R-:W-:Y:S01]  /*0e40*/  CS2R R70, SRZ ;  /* 0x0000000000467805 */ /* 0x000fe2000001ff00 */
[----:B------:R-:W-:Y:S01]  /*0e50*/  LOP3.LUT R76, R6, R7, RZ, 0x3c, !PT ;  /* 0x00000007064c7212 */ /* 0x000fe200078e3cff */
[----:B------:R-:W-:Y:S01]  /*0e60*/  IMAD.SHL.U32 R7, R95, 0x2, RZ ;  /* 0x000000025f077824 */ /* 0x000fe200078e00ff */
[----:B------:R-:W-:Y:S01]  /*0e70*/  SHF.R.U32.HI R6, RZ, 0x2, R0 ;  /* 0x00000002ff067819 */ /* 0x000fe20000011600 */
[----:B------:R-:W-:Y:S01]  /*0e80*/  CS2R R60, SRZ ;  /* 0x00000000003c7805 */ /* 0x000fe2000001ff00 */
[----:B------:R-:W-:Y:S01]  /*0e90*/  SHF.R.U32.HI R4, RZ, 0x2, R3 ;  /* 0x00000002ff047819 */ /* 0x000fe20000011603 */
[----:B------:R-:W-:Y:S01]  /*0ea0*/  IMAD R3, R2, c[0x0][0x1a0], RZ ;  /* 0x0000680002037a24 */ /* 0x000fe200078e02ff */
[C---:B------:R-:W-:Y:S01]  /*0eb0*/  LOP3.LUT R10, R0.reuse, 0x1f, RZ, 0xc0, !PT ;  /* 0x0000001f000a7812 */ /* 0x040fe200078ec0ff */
[----:B------:R-:W-:Y:S01]  /*0ec0*/  CS2R R62, SRZ ;  /* 0x00000000003e7805 */ /* 0x000fe2000001ff00 */
[----:B------:R-:W-:Y:S01]  /*0ed0*/  LOP3.LUT R8, R0, 0x3f, RZ, 0xc0, !PT ;  /* 0x0000003f00087812 */ /* 0x000fe200078ec0ff */
[----:B------:R-:W-:Y:S01]  /*0ee0*/  CS2R R56, SRZ ;  /* 0x0000000000387805 */ /* 0x000fe2000001ff00 */
[C---:B------:R-:W-:Y:S01]  /*0ef0*/  LOP3.LUT R6, R7.reuse, 0x30, R6, 0x78, !PT ;  /* 0x0000003007067812 */ /* 0x040fe200078e7806 */
[----:B------:R-:W-:Y:S01]  /*0f00*/  IMAD R12, R10, c[0x0][0x1b4], RZ ;  /* 0x00006d000a0c7a24 */ /* 0x000fe200078e02ff */
[----:B------:R-:W-:Y:S01]  /*0f10*/  LOP3.LUT R7, R7, R4, RZ, 0x3c, !PT ;  /* 0x0000000407077212 */ /* 0x000fe200078e3cff */
[----:B------:R-:W-:Y:S01]  /*0f20*/  IMAD R4, R2, c[0x0][0x1b0], RZ ;  /* 0x00006c0002047a24 */ /* 0x000fe200078e02ff */
[----:B------:R-:W-:Y:S01]  /*0f30*/  SHF.R.U32.HI R16, RZ, 0x6, R0 ;  /* 0x00000006ff107819 */ /* 0x000fe20000011600 */
[----:B------:R-:W-:Y:S01]  /*0f40*/  IMAD R9, R8, c[0x0][0x1a8], RZ ;  /* 0x00006a0008097a24 */ /* 0x000fe200078e02ff */
[----:B------:R-:W-:Y:S01]  /*0f50*/  MOV R17, c[0x0][0x1a4] ;  /* 0x0000690000117a02 */ /* 0x000fe20000000f00 */
[----:B------:R-:W-:Y:S01]  /*0f60*/  IMAD.SHL.U32 R13, R12, 0x2, RZ ;  /* 0x000000020c0d7824 */ /* 0x000fe200078e00ff */
[----:B------:R-:W-:Y:S01]  /*0f70*/  SHF.L.U32 R10, R4, 0x1, RZ ;  /* 0x00000001040a7819 */ /* 0x000fe200000006ff */
[----:B------:R-:W-:Y:S01]  /*0f80*/  IMAD.SHL.U32 R8, R3, 0x2, RZ ;  /* 0x0000000203087824 */ /* 0x000fe200078e00ff */
[----:B------:R-:W-:Y:S01]  /*0f90*/  LOP3.LUT R15, R15, 0x1000, RZ, 0xc0, !PT ;  /* 0x000010000f0f7812 */ /* 0x000fe200078ec0ff */
[----:B------:R-:W-:Y:S01]  /*0fa0*/  IMAD.SHL.U32 R11, R9, 0x2, RZ ;  /* 0x00000002090b7824 */ /* 0x000fe200078e00ff */
[----:B------:R-:W-:Y:S01]  /*0fb0*/  IADD3 R110, P2, P3, R13, c[0x0][0x170], R10 ;  /* 0x00005c000d6e7a10 */ /* 0x000fe20007b5e00a */
[----:B------:R-:W-:Y:S01]  /*0fc0*/  IMAD.HI R9, R9, 0x2, RZ ;  /* 0x0000000209097827 */ /* 0x000fe200078e02ff */
[----:B------:R-:W-:Y:S01]  /*0fd0*/  SGXT.U32 R10, R16, 0x3 ;  /* 0x00000003100a781a */ /* 0x000fe20000000000 */
[----:B------:R-:W-:Y:S01]  /*0fe0*/  CS2R R58, SRZ ;  /* 0x00000000003a7805 */ /* 0x000fe2000001ff00 */
[----:B------:R-:W-:Y:S01]  /*0ff0*/  IADD3 R119, P0, P1, R11, c[0x0][0x168], R8 ;  /* 0x00005a000b777a10 */ /* 0x000fe2000791e008 */
[----:B------:R-:W-:Y:S01]  /*1000*/  IMAD.HI R8, R3, 0x2, RZ ;  /* 0x0000000203087827 */ /* 0x000fe200078e02ff */
[----:B------:R-:W-:Y:S01]  /*1010*/  SHF.R.U32.HI R11, RZ, 0x5, R0 ;  /* 0x00000005ff0b7819 */ /* 0x000fe20000011600 */
[----:B------:R-:W-:Y:S01]  /*1020*/  CS2R R52, SRZ ;  /* 0x0000000000347805 */ /* 0x000fe2000001ff00 */
[----:B------:R-:W-:Y:S01]  /*1030*/  MOV R82, 0x3f800000 ;  /* 0x3f80000000527802 */ /* 0x000fe20000000f00 */
[----:B------:R-:W-:Y:S01]  /*1040*/  IMAD R10, R10, c[0x0][0x1a4], RZ ;  /* 0x000069000a0a7a24 */ /* 0x000fe200078e02ff */
[----:B------:R-:W-:Y:S01]  /*1050*/  SGXT.U32 R3, R11, 0x4 ;  /* 0x000000040b03781a */ /* 0x000fe20000000000 */
[----:B------:R-:W-:Y:S01]  /*1060*/  IMAD.HI R11, R4, 0x2, RZ ;  /* 0x00000002040b7827 */ /* 0x000fe200078e02ff */
[----:B------:R-:W-:Y:S01]  /*1070*/  MOV R96, 0xff800000 ;  /* 0xff80000000607802 */ /* 0x000fe20000000f00 */
[----:B------:R-:W-:Y:S01]  /*1080*/  CS2R R54, SRZ ;  /* 0x0000000000367805 */ /* 0x000fe2000001ff00 */
[----:B------:R-:W-:Y:S01]  /*1090*/  CS2R R48, SRZ ;  /* 0x0000000000307805 */ /* 0x000fe2000001ff00 */
[----:B------:R-:W-:Y:S01]  /*10a0*/  IMAD R4, R17, 0x8, R10 ;  /* 0x0000000811047824 */ /* 0x000fe200078e020a */
[----:B------:R-:W-:Y:S01]  /*10b0*/  CS2R R50, SRZ ;  /* 0x0000000000327805 */ /* 0x000fe2000001ff00 */
[----:B------:R-:W-:Y:S01]  /*10c0*/  IMAD R13, R3, c[0x0][0x1b8], RZ ;  /* 0x00006e00030d7a24 */ /* 0x000fe200078e02ff */
[----:B------:R-:W-:Y:S01]  /*10d0*/  CS2R R44, SRZ ;  /* 0x00000000002c7805 */ /* 0x000fe2000001ff00 */
[----:B------:R-:W-:Y:S01]  /*10e0*/  IMAD.MOV.U32 R16, RZ, RZ, c[0x0][0x1b8] ;  /* 0x00006e00ff107624 */ /* 0x000fe200078e00ff */
[----:B------:R-:W-:Y:S01]  /*10f0*/  CS2R R46, SRZ ;  /* 0x00000000002e7805 */ /* 0x000fe2000001ff00 */
[----:B------:R-:W-:Y:S01]  /*1100*/  IMAD.IADD R76, R15, 0x1, R76 ;  /* 0x000000010f4c7824 */ /* 0x000fe200078e024c */
[----:B------:R-:W-:Y:S01]  /*1110*/  IADD3.X R15, R9, c[0x0][0x16c], R8, P0, P1 ;  /* 0x00005b00090f7a10 */ /* 0x000fe200007e2408 */
[----:B------:R-:W-:Y:S01]  /*1120*/  IMAD.HI R12, R12, 0x2, RZ ;  /* 0x000000020c0c7827 */ /* 0x000fe200078e02ff */
[----:B------:R-:W-:Y:S01]  /*1130*/  LEA R122, P1, R4, R119, 0x1 ;  /* 0x00000077047a7211 */ /* 0x000fe200078208ff */
[----:B------:R-:W-:Y:S01]  /*1140*/  CS2R R40, SRZ ;  /* 0x0000000000287805 */ /* 0x000fe2000001ff00 */
[----:B------:R-:W-:Y:S01]  /*1150*/  LEA R9, R16, R13, 0x4 ;  /* 0x0000000d10097211 */ /* 0x000fe200078e20ff */
[----:B------:R-:W-:Y:S01]  /*1160*/  IMAD R3, R17, 0x8, R4 ;  /* 0x0000000811037824 */ /* 0x000fe200078e0204 */
[----:B------:R-:W-:Y:S01]  /*1170*/  LEA.HI.X.SX32 R123, R4, R15, 0x1, P1 ;  /* 0x0000000f047b7211 */ /* 0x000fe200008f0eff */
[----:B------:R-:W-:Y:S01]  /*1180*/  CS2R R42, SRZ ;  /* 0x00000000002a7805 */ /* 0x000fe2000001ff00 */
[----:B------:R-:W-:Y:S01]  /*1190*/  IADD3.X R12, R12, c[0x0][0x174], R11, P2, P3 ;  /* 0x00005d000c0c7a10 */ /* 0x000fe200017e640b */
[----:B------:R-:W-:Y:S01]  /*11a0*/  IMAD R11, R16, 0x10, R9 ;  /* 0x00000010100b7824 */ /* 0x000fe200078e0209 */
[----:B------:R-:W-:Y:S01]  /*11b0*/  LEA R114, P1, R9, R110, 0x1 ;  /* 0x0000006e09727211 */ /* 0x000fe200078208ff */
[----:B------:R-:W-:Y:S01]  /*11c0*/  IMAD R8, R17, 0x8, R3 ;  /* 0x0000000811087824 */ /* 0x000fe200078e0203 */
[-C--:B------:R-:W-:Y:S01]  /*11d0*/  LEA R120, P2, R3, R119.reuse, 0x1 ;  /* 0x0000007703787211 */ /* 0x080fe200078408ff */
[----:B------:R-:W-:Y:S01]  /*11e0*/  CS2R R64, SRZ ;  /* 0x0000000000407805 */ /* 0x000fe2000001ff00 */
[----:B------:R-:W-:Y:S01]  /*11f0*/  LEA.HI.X.SX32 R115, R9, R12, 0x1, P1 ;  /* 0x0000000c09737211 */ /* 0x000fe200008f0eff */
[----:B------:R-:W-:Y:S01]  /*1200*/  CS2R R66, SRZ ;  /* 0x0000000000427805 */ /* 0x000fe2000001ff00 */
[----:B------:R-:W-:Y:S01]  /*1210*/  LOP3.LUT R9, R83, 0x30, RZ, 0xc0, !PT ;  /* 0x0000003053097812 */ /* 0x000fe200078ec0ff */
[----:B------:R-:W-:Y:S01]  /*1220*/  UMOV UR4, URZ ;  /* 0x0000003f00047c82 */ /* 0x000fe20008000000 */
[----:B------:R-:W-:Y:S01]  /*1230*/  LEA R124, P0, R10, R119, 0x1 ;  /* 0x000000770a7c7211 */ /* 0x000fe200078008ff */
[----:B------:R-:W-:Y:S01]  /*1240*/  UMOV UR5, URZ ;  /* 0x0000003f00057c82 */ /* 0x000fe20008000000 */
[----:B------:R-:W-:Y:S01]  /*1250*/  LEA.HI.X.SX32 R121, R3, R15, 0x1, P2 ;  /* 0x0000000f03797211 */ /* 0x000fe200010f0eff */
[----:B------:R-:W-:Y:S01]  /*1260*/  IMAD R3, R16, 0x10, R11 ;  /* 0x0000001010037824 */ /* 0x000fe200078e020b */
[----:B------:R-:W-:Y:S01]  /*1270*/  LEA R118, P3, R8, R119, 0x1 ;  /* 0x0000007708767211 */ /* 0x000fe200078608ff */
[----:B------:R-:W-:Y:S01]  /*1280*/  IMAD R79, R14, 0x40, R9 ;  /* 0x000000400e4f7824 */ /* 0x000fe200078e0209 */
[-C--:B------:R-:W-:Y:S01]  /*1290*/  LEA.HI.X.SX32 R125, R10, R15.reuse, 0x1, P0 ;  /* 0x0000000f0a7d7211 */ /* 0x080fe200000f0eff */
[----:B------:R-:W-:Y:S01]  /*12a0*/  IMAD R9, R14, 0x90, RZ ;  /* 0x000000900e097824 */ /* 0x000fe200078e02ff */
[----:B------:R-:W-:-:S02]  /*12b0*/  LEA.HI.X.SX32 R119, R8, R15, 0x1, P3 ;  /* 0x0000000f08777211 */ /* 0x000fc400018f0eff */
[-C--:B------:R-:W-:Y:S02]  /*12c0*/  LEA R116, P0, R13, R110.reuse, 0x1 ;  /* 0x0000006e0d747211 */ /* 0x080fe400078008ff */
[-C--:B------:R-:W-:Y:S02]  /*12d0*/  LEA R112, P2, R11, R110.reuse, 0x1 ;  /* 0x0000006e0b707211 */ /* 0x080fe400078408ff */
[----:B------:R-:W-:Y:S02]  /*12e0*/  LEA R110, P3, R3, R110, 0x1 ;  /* 0x0000006e036e7211 */ /* 0x000fe400078608ff */
[----:B------:R-:W-:Y:S02]  /*12f0*/  LOP3.LUT R78, R9, 0x30, R88, 0x78, !PT ;  /* 0x00000030094e7812 */ /* 0x000fe400078e7858 */
[-C--:B------:R-:W-:Y:S01]  /*1300*/  LEA.HI.X.SX32 R111, R3, R12.reuse, 0x1, P3 ;  /* 0x0000000c036f7211 */ /* 0x080fe200018f0eff */
[----:B------:R-:W-:Y:S01]  /*1310*/  IMAD.MOV.U32 R3, RZ, RZ, RZ ;  /* 0x000000ffff037224 */ /* 0x000fe200078e00ff */
[----:B------:R-:W-:-:S02]  /*1320*/  LEA.HI.X.SX32 R117, R13, R12, 0x1, P0 ;  /* 0x0000000c0d757211 */ /* 0x000fc400000f0eff */
[----:B------:R-:W-:Y:S02]  /*1330*/  LEA.HI.X.SX32 R113, R11, R12, 0x1, P2 ;  /* 0x0000000c0b717211 */ /* 0x000fe400010f0eff */
[----:B------:R-:W-:Y:S02]  /*1340*/  LOP3.LUT R79, R79, 0x30, R88, 0x78, !PT ;  /* 0x000000304f4f7812 */ /* 0x000fe400078e7858 */
[----:B------:R-:W-:Y:S02]  /*1350*/  IADD3 R80, R5, 0x8, RZ ;  /* 0x0000000805507810 */ /* 0x000fe40007ffe0ff */
[----:B------:R-:W-:Y:S02]  /*1360*/  LOP3.LUT R4, R78, 0x40, RZ, 0x3c, !PT ;  /* 0x000000404e047812 */ /* 0x000fe400078e3cff */
.L_x_1:
[----:B------:R-:W-:-:S04]  /*1370*/  IMAD.WIDE R12, R77, 0x2, R122 ;  /* 0x000000024d0c7825 */ /* 0x000fc800078e027a */
[C---:B------:R-:W-:Y:S02]  /*1380*/  IMAD.WIDE R14, R77.reuse, 0x2, R120 ;  /* 0x000000024d0e7825 */ /* 0x040fe400078e0278 */
[----:B------:R-:W2:Y:S02]  /*1390*/  LDG.E.U16 R12, [R12.64] ;  /* 0x000000060c0c7981 */ /* 0x000ea4000c1e1500 */
[C---:B------:R-:W-:Y:S02]  /*13a0*/  IMAD.WIDE R8, R77.reuse, 0x2, R124 ;  /* 0x000000024d087825 */ /* 0x040fe400078e027c */
[----:B------:R-:W3:Y:S02]  /*13b0*/  LDG.E.U16 R14, [R14.64] ;  /* 0x000000060e0e7981 */ /* 0x000ee4000c1e1500 */
[----:B------:R-:W-:Y:S02]  /*13c0*/  IMAD.WIDE R16, R77, 0x2, R118 ;  /* 0x000000024d107825 */ /* 0x000fe400078e0276 */
[----:B------:R-:W4:Y:S04]  /*13d0*/  LDG.E.U16 R24, [R8.64] ;  /* 0x0000000608187981 */ /* 0x000f28000c1e1500 */
[----:B------:R0:W5:Y:S04]  /*13e0*/  LDG.E.U16 R26, [R16.64] ;  /* 0x00000006101a7981 */ /* 0x000168000c1e1500 */
[----:B------:R-:W-:Y:S01]  /*13f0*/  BAR.SYNC.DEFER_BLOCKING 0x0 ;  /* 0x0000000000007b1d */ /* 0x000fe20000010000 */
[----:B------:R-:W-:-:S04]  /*1400*/  IMAD.WIDE R18, R3, 0x2, R116 ;  /* 0x0000000203127825 */ /* 0x000fc800078e0274 */
[----:B------:R-:W-:-:S04]  /*1410*/  IMAD.WIDE R106, R3, 0x2, R112 ;  /* 0x00000002036a7825 */ /* 0x000fc800078e0270 */
[----:B0-----:R-:W-:-:S04]  /*1420*/  IMAD.WIDE R16, R3, 0x2, R114 ;  /* 0x0000000203107825 */ /* 0x001fc800078e0272 */
[----:B------:R-:W-:Y:S01]  /*1430*/  IMAD.WIDE R104, R3, 0x2, R110 ;  /* 0x0000000203687825 */ /* 0x000fe200078e026e */
[----:B--2---:R-:W-:Y:S04]  /*1440*/  STS.U16 [R7+0x8400], R12 ;  /* 0x0084000c07007388 */ /* 0x004fe80000000400 */
[----:B---3--:R-:W-:Y:S04]  /*1450*/  STS.U16 [R7+0x8800], R14 ;  /* 0x0088000e07007388 */ /* 0x008fe80000000400 */
[----:B----4-:R-:W-:Y:S04]  /*1460*/  STS.U16 [R7+0x8000], R24 ;  /* 0x0080001807007388 */ /* 0x010fe80000000400 */
[----:B-----5:R-:W-:Y:S04]  /*1470*/  STS.U16 [R7+0x8c00], R26 ;  /* 0x008c001a07007388 */ /* 0x020fe80000000400 */
[----:B------:R-:W-:Y:S06]  /*1480*/  BAR.SYNC.DEFER_BLOCKING 0x0 ;  /* 0x0000000000007b1d */ /* 0x000fec0000010000 */
[----:B------:R0:W2:Y:S04]  /*1490*/  LDG.E.U16 R103, [R18.64] ;  /* 0x0000000612677981 */ /* 0x0000a8000c1e1500 */
[----:B------:R0:W3:Y:S04]  /*14a0*/  LDG.E.U16 R101, [R16.64] ;  /* 0x0000000610657981 */ /* 0x0000e8000c1e1500 */
[----:B------:R-:W4:Y:S04]  /*14b0*/  LDG.E.U16 R99, [R106.64] ;  /* 0x000000066a637981 */ /* 0x000f28000c1e1500 */
[----:B------:R-:W5:Y:S04]  /*14c0*/  LDG.E.U16 R97, [R104.64] ;  /* 0x0000000668617981 */ /* 0x000f68000c1e1500 */
[----:B------:R-:W-:Y:S04]  /*14d0*/  LDSM.16.MT88.4 R84, [R76] ;  /* 0x000000004c54783b */ /* 0x000fe80000004200 */
[----:B------:R-:W1:Y:S04]  /*14e0*/  LDSM.16.M88.4 R8, [R78+0x8000] ;  /* 0x008000004e08783b */ /* 0x000e680000000200 */
[----:B------:R-:W1:Y:S04]  /*14f0*/  LDSM.16.M88.4 R20, [R78+0x8400] ;  /* 0x008400004e14783b */ /* 0x000e680000000200 */
[----:B------:R-:W1:Y:S04]  /*1500*/  LDSM.16.M88.4 R32, [R78+0x8800] ;  /* 0x008800004e20783b */ /* 0x000e680000000200 */
[----:B------:R-:W1:Y:S04]  /*1510*/  LDSM.16.M88.4 R72, [R78+0x8c00] ;  /* 0x008c00004e48783b */ /* 0x000e680000000200 */
[----:B------:R-:W1:Y:S04]  /*1520*/  LDSM.16.MT88.4 R36, [R76+0x2000] ;  /* 0x002000004c24783b */ /* 0x000e680000004200 */
[----:B0-----:R-:W-:Y:S01]  /*1530*/  LDSM.16.M88.4 R16, [R4+0x8400] ;  /* 0x008400000410783b */ /* 0x001fe20000000200 */
[C---:B-1----:R-:W-:Y:S08]  /*1540*/  HMMA.16816.F32 R12, R84.reuse, R8, RZ ;  /* 0x00000008540c723c */ /* 0x042ff000000018ff */
[C---:B------:R-:W-:Y:S08]  /*1550*/  HMMA.16816.F32 R24, R84.reuse, R20, RZ ;  /* 0x000000145418723c */ /* 0x040ff000000018ff */
[C---:B------:R-:W-:Y:S08]  /*1560*/  HMMA.16816.F32 R28, R84.reuse, R32, RZ ;  /* 0x00000020541c723c */ /* 0x040ff000000018ff */
[----:B------:R-:W-:Y:S08]  /*1570*/  HMMA.16816.F32 R84, R84, R72, RZ ;  /* 0x000000485454723c */ /* 0x000ff000000018ff */
[C---:B------:R-:W-:Y:S01]  /*1580*/  HMMA.16816.F32 R8, R36.reuse, R10, R12 ;  /* 0x0000000a2408723c */ /* 0x040fe2000000180c */
[----:B------:R-:W0:Y:S07]  /*1590*/  LDSM.16.MT88.4 R12, [R76+0x4000] ;  /* 0x004000004c0c783b */ /* 0x000e2e0000004200 */
[C---:B------:R-:W-:Y:S01]  /*15a0*/  HMMA.16816.F32 R20, R36.reuse, R22, R24 ;  /* 0x000000162414723c */ /* 0x040fe20000001818 */
[----:B------:R-:W1:Y:S07]  /*15b0*/  LDSM.16.M88.4 R24, [R4+0x8800] ;  /* 0x008800000418783b */ /* 0x000e6e0000000200 */
[C---:B------:R-:W-:Y:S01]  /*15c0*/  HMMA.16816.F32 R28, R36.reuse, R34, R28 ;  /* 0x00000022241c723c */ /* 0x040fe2000000181c */
[----:B------:R-:W1:Y:S07]  /*15d0*/  LDSM.16.M88.4 R32, [R4+0x8c00] ;  /* 0x008c00000420783b */ /* 0x000e6e0000000200 */
[----:B------:R-:W-:Y:S01]  /*15e0*/  HMMA.16816.F32 R36, R36, R74, R84 ;  /* 0x0000004a2424723c */ /* 0x000fe20000001854 */
[----:B------:R-:W1:Y:S04]  /*15f0*/  LDSM.16.M88.4 R84, [R4+0x8000] ;  /* 0x008000000454783b */ /* 0x000e680000000200 */
[----:B------:R-:W1:Y:S04]  /*1600*/  LDSM.16.MT88.4 R72, [R76+0x6000] ;  /* 0x006000004c48783b */ /* 0x000e680000004200 */
[----:B------:R-:W-:Y:S01]  /*1610*/  BAR.SYNC.DEFER_BLOCKING 0x0 ;  /* 0x0000000000007b1d */ /* 0x000fe20000010000 */
[C---:B0-----:R-:W-:Y:S08]  /*1620*/  HMMA.16816.F32 R20, R12.reuse, R16, R20 ;  /* 0x000000100c14723c */ /* 0x041ff00000001814 */
[C---:B-1----:R-:W-:Y:S08]  /*1630*/  HMMA.16816.F32 R28, R12.reuse, R24, R28 ;  /* 0x000000180c1c723c */ /* 0x042ff0000000181c */
[C---:B------:R-:W-:Y:S08]  /*1640*/  HMMA.16816.F32 R36, R12.reuse, R32, R36 ;  /* 0x000000200c24723c */ /* 0x040ff00000001824 */
[----:B------:R-:W-:Y:S08]  /*1650*/  HMMA.16816.F32 R8, R12, R84, R8 ;  /* 0x000000540c08723c */ /* 0x000ff00000001808 */
[----:B------:R-:W-:Y:S01]  /*1660*/  HMMA.16816.F32 R20, R72, R18, R20 ;  /* 0x000000124814723c */ /* 0x000fe20000001814 */
[----:B------:R-:W-:-:S07]  /*1670*/  LEA R13, P2, R91, UR4, 0x1 ;  /* 0x000000045b0d7c11 */ /* 0x000fce000f8408ff */
[----:B------:R-:W-:Y:S01]  /*1680*/  HMMA.16816.F32 R28, R72, R26, R28 ;  /* 0x0000001a481c723c */ /* 0x000fe2000000181c */
[----:B------:R-:W-:Y:S01]  /*1690*/  IMAD.X R15, RZ, RZ, UR5, P2 ;  /* 0x00000005ff0f7e24 */ /* 0x000fe200090e06ff */
[C---:B------:R-:W-:Y:S02]  /*16a0*/  IADD3 R14, P4, R13.reuse, 0x9, RZ ;  /* 0x000000090d0e7810 */ /* 0x040fe40007f9e0ff */
[----:B------:R-:W-:-:S04]  /*16b0*/  IADD3 R12, P1, R13, 0x10, RZ ;  /* 0x000000100d0c7810 */ /* 0x000fc80007f3e0ff */
[----:B------:R-:W-:Y:S01]  /*16c0*/  HMMA.16816.F32 R36, R72, R34, R36 ;  /* 0x000000224824723c */ /* 0x000fe20000001824 */
[C---:B------:R-:W-:Y:S02]  /*16d0*/  ISETP.GT.U32.AND P6, PT, R12.reuse, R5, PT ;  /* 0x000000050c00720c */ /* 0x040fe40003fc4070 */
[----:B------:R-:W-:Y:S02]  /*16e0*/  ISETP.GT.U32.AND P3, PT, R12, R80, PT ;  /* 0x000000500c00720c */ /* 0x000fe40003f64070 */
[----:B------:R-:W-:-:S03]  /*16f0*/  IADD3.X R18, RZ, R15, RZ, P4, !PT ;  /* 0x0000000fff127210 */ /* 0x000fc600027fe4ff */
[----:B------:R-:W-:Y:S01]  /*1700*/  HMMA.16816.F32 R8, R72, R86, R8 ;  /* 0x000000564808723c */ /* 0x000fe20000001808 */
[CC--:B------:R-:W-:Y:S02]  /*1710*/  ISETP.GT.U32.AND P5, PT, R14.reuse, R5.reuse, PT ;  /* 0x000000050e00720c */ /* 0x0c0fe40003fa4070 */
[-C--:B------:R-:W-:Y:S02]  /*1720*/  ISETP.GT.U32.AND P0, PT, R14, R80.reuse, PT ;  /* 0x000000500e00720c */ /* 0x080fe40003f04070 */
[C---:B------:R-:W-:Y:S02]  /*1730*/  IADD3 R12, P4, R13.reuse, 0x11, RZ ;  /* 0x000000110d0c7810 */ /* 0x040fe40007f9e0ff */
[----:B------:R-:W-:Y:S01]  /*1740*/  IADD3 R14, P2, R13, 0x8, RZ ;  /* 0x000000080d0e7810 */ /* 0x000fe20007f5e0ff */
[--C-:B------:R-:W-:Y:S01]  /*1750*/  IMAD.X R17, RZ, RZ, R15.reuse, P1 ;  /* 0x000000ffff117224 */ /* 0x100fe200008e060f */
[----:B------:R-:W-:Y:S01]  /*1760*/  ISETP.GT.U32.AND.EX P5, PT, R18, RZ, PT, P5 ;  /* 0x000000ff1200720c */ /* 0x000fe20003fa4150 */
[--C-:B------:R-:W-:Y:S01]  /*1770*/  IMAD.X R24, RZ, RZ, R15.reuse, P4 ;  /* 0x000000ffff187224 */ /* 0x100fe200020e060f */
[-C--:B------:R-:W-:Y:S01]  /*1780*/  ISETP.GT.U32.AND P1, PT, R14, R5.reuse, PT ;  /* 0x000000050e00720c */ /* 0x080fe20003f24070 */
[----:B------:R-:W-:Y:S01]  /*1790*/  FMUL R21, R21, c[0x0][0x188] ;  /* 0x0000620015157a20 */ /* 0x000fe20000400000 */
[C---:B------:R-:W-:Y:S01]  /*17a0*/  ISETP.GT.U32.AND P4, PT, R12.reuse, R5, PT ;  /* 0x000000050c00720c */ /* 0x040fe20003f84070 */
[----:B------:R-:W-:Y:S01]  /*17b0*/  IMAD.X R14, RZ, RZ, R15, P2 ;  /* 0x000000ffff0e7224 */ /* 0x000fe200010e060f */
[----:B------:R-:W-:Y:S01]  /*17c0*/  ISETP.GT.U32.AND P2, PT, R12, R80, PT ;  /* 0x000000500c00720c */ /* 0x000fe20003f44070 */
[----:B------:R-:W-:Y:S01]  /*17d0*/  FMUL R12, R29, c[0x0][0x188] ;  /* 0x000062001d0c7a20 */ /* 0x000fe20000400000 */
[----:B------:R-:W-:-:S02]  /*17e0*/  ISETP.GT.U32.AND.EX P4, PT, R24, RZ, PT, P4 ;  /* 0x000000ff1800720c */ /* 0x000fc40003f84140 */
[----:B------:R-:W-:Y:S02]  /*17f0*/  FSEL R26, R21, -INF , !P5 ;  /* 0xff800000151a7808 */ /* 0x000fe40006800000 */
[----:B------:R-:W-:Y:S01]  /*1800*/  ISETP.GT.U32.AND.EX P1, PT, R14, RZ, PT, P1 ;  /* 0x000000ff0e00720c */ /* 0x000fe20003f24110 */
[----:B------:R-:W-:Y:S01]  /*1810*/  FMUL R14, R28, c[0x0][0x188] ;  /* 0x000062001c0e7a20 */ /* 0x000fe20000400000 */
[----:B------:R-:W-:Y:S02]  /*1820*/  IADD3 R25, P5, R13, 0x18, RZ ;  /* 0x000000180d197810 */ /* 0x000fe40007fbe0ff */
[----:B------:R-:W-:Y:S02]  /*1830*/  ISETP.GT.U32.AND.EX P6, PT, R17, RZ, PT, P6 ;  /* 0x000000ff1100720c */ /* 0x000fe40003fc4160 */
[----:B------:R-:W-:Y:S02]  /*1840*/  FSEL R12, R12, -INF , !P4 ;  /* 0xff8000000c0c7808 */ /* 0x000fe40006000000 */
[----:B------:R-:W-:-:S02]  /*1850*/  ISETP.GT.U32.AND P4, PT, R25, R5, PT ;  /* 0x000000051900720c */ /* 0x000fc40003f84070 */
[----:B------:R-:W-:Y:S01]  /*1860*/  IADD3.X R21, RZ, R15, RZ, P5, !PT ;  /* 0x0000000fff157210 */ /* 0x000fe20002ffe4ff */
[----:B------:R-:W-:Y:S01]  /*1870*/  FMUL R16, R36, c[0x0][0x188] ;  /* 0x0000620024107a20 */ /* 0x000fe20000400000 */
[----:B------:R-:W-:Y:S02]  /*1880*/  FSEL R14, R14, -INF , !P6 ;  /* 0xff8000000e0e7808 */ /* 0x000fe40007000000 */
[CC--:B------:R-:W-:Y:S02]  /*1890*/  ISETP.GT.U32.AND P6, PT, R13.reuse, R5.reuse, PT ;  /* 0x000000050d00720c */ /* 0x0c0fe40003fc4070 */
[----:B------:R-:W-:Y:S02]  /*18a0*/  ISETP.GE.U32.AND P5, PT, R13, R5, PT ;  /* 0x000000050d00720c */ /* 0x000fe40003fa6070 */
[----:B------:R-:W-:Y:S01]  /*18b0*/  ISETP.GT.U32.AND.EX P4, PT, R21, RZ, PT, P4 ;  /* 0x000000ff1500720c */ /* 0x000fe20003f84140 */
[----:B------:R-:W-:Y:S01]  /*18c0*/  FMUL R8, R8, c[0x0][0x188] ;  /* 0x0000620008087a20 */ /* 0x000fe20000400000 */
[----:B------:R-:W-:Y:S01]  /*18d0*/  ISETP.GT.U32.AND.EX P6, PT, R15, RZ, PT, P6 ;  /* 0x000000ff0f00720c */ /* 0x000fe20003fc4160 */
[----:B------:R-:W-:Y:S01]  /*18e0*/  FMUL R9, R9, c[0x0][0x188] ;  /* 0x0000620009097a20 */ /* 0x000fe20000400000 */
[----:B------:R-:W-:-:S02]  /*18f0*/  ISETP.GE.U32.AND.EX P5, PT, R15, RZ, PT, P5 ;  /* 0x000000ff0f00720c */ /* 0x000fc40003fa6150 */
[----:B------:R-:W-:Y:S02]  /*1900*/  FSEL R16, R16, -INF , !P4 ;  /* 0xff80000010107808 */ /* 0x000fe40006000000 */
[-C--:B------:R-:W-:Y:S02]  /*1910*/  ISETP.GT.U32.AND P4, PT, R13, R80.reuse, PT ;  /* 0x000000500d00720c */ /* 0x080fe40003f84070 */
[----:B------:R-:W-:Y:S01]  /*1920*/  FSEL R28, R8, -INF , !P6 ;  /* 0xff800000081c7808 */ /* 0x000fe20007000000 */
[----:B------:R-:W-:Y:S01]  /*1930*/  FMUL R8, R10, c[0x0][0x188] ;  /* 0x000062000a087a20 */ /* 0x000fe20000400000 */
[----:B------:R-:W-:Y:S02]  /*1940*/  FSEL R9, R9, -INF , !P5 ;  /* 0xff80000009097808 */ /* 0x000fe40006800000 */
[----:B------:R-:W-:Y:S02]  /*1950*/  ISETP.GT.U32.AND.EX P4, PT, R15, RZ, PT, P4 ;  /* 0x000000ff0f00720c */ /* 0x000fe40003f84140 */
[----:B------:R-:W-:Y:S01]  /*1960*/  ISETP.GE.U32.AND P5, PT, R13, R80, PT ;  /* 0x000000500d00720c */ /* 0x000fe20003fa6070 */
[----:B------:R-:W-:Y:S01]  /*1970*/  FMUL R11, R11, c[0x0][0x188] ;  /* 0x000062000b0b7a20 */ /* 0x000fe20000400000 */
[----:B------:R-:W-:Y:S01]  /*1980*/  FSEL R8, R8, -INF , !P4 ;  /* 0xff80000008087808 */ /* 0x000fe20006000000 */
[----:B------:R-:W-:Y:S01]  /*1990*/  FMUL R20, R20, c[0x0][0x188] ;  /* 0x0000620014147a20 */ /* 0x000fe20000400000 */
[----:B------:R-:W-:-:S02]  /*19a0*/  ISETP.GE.U32.AND.EX P5, PT, R15, RZ, PT, P5 ;  /* 0x000000ff0f00720c */ /* 0x000fc40003fa6150 */
[----:B------:R-:W-:Y:S01]  /*19b0*/  IADD3 R13, P4, R13, 0x19, RZ ;  /* 0x000000190d0d7810 */ /* 0x000fe20007f9e0ff */
[----:B------:R-:W-:Y:S01]  /*19c0*/  FMUL R22, R22, c[0x0][0x188] ;  /* 0x0000620016167a20 */ /* 0x000fe20000400000 */
[----:B------:R-:W-:Y:S02]  /*19d0*/  FSEL R11, R11, -INF , !P5 ;  /* 0xff8000000b0b7808 */ /* 0x000fe40006800000 */
[----:B------:R-:W-:Y:S01]  /*19e0*/  FSEL R10, R20, -INF , !P1 ;  /* 0xff800000140a7808 */ /* 0x000fe20004800000 */
[----:B------:R-:W-:Y:S01]  /*19f0*/  IMAD.X R15, RZ, RZ, R15, P4 ;  /* 0x000000ffff0f7224 */ /* 0x000fe200020e060f */
[----:B------:R-:W-:Y:S01]  /*1a00*/  FMNMX R19, R28, R9, !PT ;  /* 0x000000091c137209 */ /* 0x000fe20007800000 */
[----:B------:R-:W-:Y:S01]  /*1a10*/  FMUL R23, R23, c[0x0][0x188] ;  /* 0x0000620017177a20 */ /* 0x000fe20000400000 */
[C---:B------:R-:W-:Y:S02]  /*1a20*/  ISETP.GT.U32.AND P4, PT, R13.reuse, R5, PT ;  /* 0x000000050d00720c */ /* 0x040fe40003f84070 */
[----:B------:R-:W-:-:S02]  /*1a30*/  ISETP.GT.U32.AND P5, PT, R13, R80, PT ;  /* 0x000000500d00720c */ /* 0x000fc40003fa4070 */
[----:B------:R-:W-:Y:S02]  /*1a40*/  ISETP.GT.U32.AND.EX P0, PT, R18, RZ, PT, P0 ;  /* 0x000000ff1200720c */ /* 0x000fe40003f04100 */
[----:B------:R-:W-:Y:S02]  /*1a50*/  FSEL R34, R22, -INF , !P6 ;  /* 0xff80000016227808 */ /* 0x000fe40007000000 */
[----:B------:R-:W-:Y:S02]  /*1a60*/  FMNMX R13, R8, R11, !PT ;  /* 0x0000000b080d7209 */ /* 0x000fe40007800000 */
[----:B------:R-:W-:Y:S01]  /*1a70*/  FMNMX R19, R10, R19, !PT ;  /* 0x000000130a137209 */ /* 0x000fe20007800000 */
[----:B------:R-:W-:Y:S01]  /*1a80*/  FMUL R22, R30, c[0x0][0x188] ;  /* 0x000062001e167a20 */ /* 0x000fe20000400000 */
[----:B------:R-:W-:Y:S02]  /*1a90*/  ISETP.GT.U32.AND.EX P3, PT, R17, RZ, PT, P3 ;  /* 0x000000ff1100720c */ /* 0x000fe40003f64130 */
[----:B------:R-:W-:-:S02]  /*1aa0*/  FSEL R32, R23, -INF , !P0 ;  /* 0xff80000017207808 */ /* 0x000fc40004000000 */
[----:B------:R-:W-:Y:S02]  /*1ab0*/  FMNMX R13, R34, R13, !PT ;  /* 0x0000000d220d7209 */ /* 0x000fe40007800000 */
[----:B------:R-:W-:Y:S01]  /*1ac0*/  FMNMX R19, R26, R19, !PT ;  /* 0x000000131a137209 */ /* 0x000fe20007800000 */
[----:B------:R-:W-:Y:S01]  /*1ad0*/  FMUL R20, R31, c[0x0][0x188] ;  /* 0x000062001f147a20 */ /* 0x000fe20000400000 */
[----:B------:R-:W-:Y:S02]  /*1ae0*/  ISETP.GT.U32.AND P1, PT, R25, R80, PT ;  /* 0x000000501900720c */ /* 0x000fe40003f24070 */
[----:B------:R-:W-:Y:S02]  /*1af0*/  ISETP.GT.U32.AND.EX P2, PT, R24, RZ, PT, P2 ;  /* 0x000000ff1800720c */ /* 0x000fe40003f44120 */
[----:B------:R-:W-:Y:S02]  /*1b00*/  FSEL R22, R22, -INF , !P3 ;  /* 0xff80000016167808 */ /* 0x000fe40005800000 */
[----:B------:R-:W-:-:S02]  /*1b10*/  FMNMX R13, R32, R13, !PT ;  /* 0x0000000d200d7209 */ /* 0x000fc40007800000 */
[----:B------:R-:W-:Y:S01]  /*1b20*/  FMNMX R19, R14, R19, !PT ;  /* 0x000000130e137209 */ /* 0x000fe20007800000 */
[----:B------:R-:W-:Y:S01]  /*1b30*/  FMUL R24, R38, c[0x0][0x188] ;  /* 0x0000620026187a20 */ /* 0x000fe20000400000 */
[----:B------:R-:W-:Y:S01]  /*1b40*/  ISETP.GT.U32.AND.EX P1, PT, R21, RZ, PT, P1 ;  /* 0x000000ff1500720c */ /* 0x000fe20003f24110 */
[----:B------:R-:W-:Y:S01]  /*1b50*/  FMUL R37, R37, c[0x0][0x188] ;  /* 0x0000620025257a20 */ /* 0x000fe20000400000 */
[----:B------:R-:W-:Y:S02]  /*1b60*/  FSEL R20, R20, -INF , !P2 ;  /* 0xff80000014147808 */ /* 0x000fe40005000000 */
[----:B------:R-:W-:Y:S02]  /*1b70*/  FMNMX R13, R22, R13, !PT ;  /* 0x0000000d160d7209 */ /* 0x000fe40007800000 */
[----:B------:R-:W-:Y:S02]  /*1b80*/  ISETP.GT.U32.AND.EX P4, PT, R15, RZ, PT, P4 ;  /* 0x000000ff0f00720c */ /* 0x000fe40003f84140 */
[----:B------:R-:W-:Y:S01]  /*1b90*/  FMNMX R19, R12, R19, !PT ;  /* 0x000000130c137209 */ /* 0x000fe20007800000 */
[----:B------:R-:W-:Y:S01]  /*1ba0*/  FMUL R39, R39, c[0x0][0x188] ;  /* 0x0000620027277a20 */ /* 0x000fe20000400000 */
[----:B------:R-:W-:-:S02]  /*1bb0*/  ISETP.GT.U32.AND.EX P5, PT, R15, RZ, PT, P5 ;  /* 0x000000ff0f00720c */ /* 0x000fc40003fa4150 */
[----:B------:R-:W-:Y:S02]  /*1bc0*/  FSEL R24, R24, -INF , !P1 ;  /* 0xff80000018187808 */ /* 0x000fe40004800000 */
[----:B------:R-:W-:Y:S02]  /*1bd0*/  FMNMX R13, R20, R13, !PT ;  /* 0x0000000d140d7209 */ /* 0x000fe40007800000 */
[----:B------:R-:W-:Y:S02]  /*1be0*/  FSEL R18, R37, -INF , !P4 ;  /* 0xff80000025127808 */ /* 0x000fe40006000000 */
[----:B------:R-:W-:Y:S02]  /*1bf0*/  FMNMX R19, R16, R19, !PT ;  /* 0x0000001310137209 */ /* 0x000fe40007800000 */
[----:B------:R-:W-:Y:S02]  /*1c00*/  FSEL R86, R39, -INF , !P5 ;  /* 0xff80000027567808 */ /* 0x000fe40006800000 */
[----:B------:R-:W-:-:S02]  /*1c10*/  FMNMX R13, R24, R13, !PT ;  /* 0x0000000d180d7209 */ /* 0x000fc40007800000 */
[----:B------:R-:W-:Y:S02]  /*1c20*/  FMNMX R19, R18, R19, !PT ;  /* 0x0000001312137209 */ /* 0x000fe40007800000 */
[----:B------:R-:W-:-:S03]  /*1c30*/  FMNMX R13, R86, R13, !PT ;  /* 0x0000000d560d7209 */ /* 0x000fc60007800000 */
[----:B------:R-:W0:Y:S04]  /*1c40*/  SHFL.BFLY PT, R30, R19, 0x2, 0x1f ;  /* 0x0c401f00131e7f89 */ /* 0x000e2800000e0000 */
[----:B------:R-:W1:Y:S01]  /*1c50*/  SHFL.BFLY PT, R36, R13, 0x2, 0x1f ;  /* 0x0c401f000d247f89 */ /* 0x000e6200000e0000 */
[----:B0-----:R-:W-:Y:S02]  /*1c60*/  FMNMX R30, R19, R30, !PT ;  /* 0x0000001e131e7209 */ /* 0x001fe40007800000 */
[----:B-1----:R-:W-:-:S03]  /*1c70*/  FMNMX R36, R13, R36, !PT ;  /* 0x000000240d247209 */ /* 0x002fc60007800000 */
[----:B------:R-:W0:Y:S04]  /*1c80*/  SHFL.BFLY PT, R15, R30, 0x1, 0x1f ;  /* 0x0c201f001e0f7f89 */ /* 0x000e2800000e0000 */
[----:B------:R-:W1:Y:S04]  /*1c90*/  SHFL.BFLY PT, R17, R36, 0x1, 0x1f ;  /* 0x0c201f0024117f89 */ /* 0x000e6800000e0000 */
[----:B--2---:R-:W-:Y:S04]  /*1ca0*/  STS.U16 [R6+0x8000], R103 ;  /* 0x0080006706007388 */ /* 0x004fe80000000400 */
[----:B---3--:R-:W-:Y:S04]  /*1cb0*/  STS.U16 [R6+0x8400], R101 ;  /* 0x0084006506007388 */ /* 0x008fe80000000400 */
[----:B----4-:R-:W-:Y:S04]  /*1cc0*/  STS.U16 [R6+0x8800], R99 ;  /* 0x0088006306007388 */ /* 0x010fe80000000400 */
[----:B-----5:R-:W-:Y:S01]  /*1cd0*/  STS.U16 [R6+0x8c00], R97 ;  /* 0x008c006106007388 */ /* 0x020fe20000000400 */
[----:B0-----:R-:W-:-:S02]  /*1ce0*/  FMNMX R15, R30, R15, !PT ;  /* 0x0000000f1e0f7209 */ /* 0x001fc40007800000 */
[----:B-1----:R-:W-:Y:S01]  /*1cf0*/  FMNMX R17, R36, R17, !PT ;  /* 0x0000001124117209 */ /* 0x002fe20007800000 */
[----:B------:R-:W-:Y:S01]  /*1d00*/  BAR.SYNC.DEFER_BLOCKING 0x0 ;  /* 0x0000000000007b1d */ /* 0x000fe20000010000 */
[----:B------:R-:W-:Y:S02]  /*1d10*/  FMNMX R107, R15, R98, !PT ;  /* 0x000000620f6b7209 */ /* 0x000fe40007800000 */
[----:B------:R-:W-:-:S03]  /*1d20*/  FMNMX R105, R17, R96, !PT ;  /* 0x0000006011697209 */ /* 0x000fc60007800000 */
[----:B------:R-:W-:Y:S02]  /*1d30*/  FADD R28, R28, -R107 ;  /* 0x8000006b1c1c7221 */ /* 0x000fe40000000000 */
[----:B------:R-:W-:Y:S02]  /*1d40*/  FADD R8, R8, -R105 ;  /* 0x8000006908087221 */ /* 0x000fe40000000000 */
[----:B------:R-:W-:Y:S02]  /*1d50*/  FMUL R28, R28, 1.4426950216293334961 ;  /* 0x3fb8aa3b1c1c7820 */ /* 0x000fe40000400000 */
[----:B------:R-:W-:Y:S02]  /*1d60*/  FADD R26, R26, -R107 ;  /* 0x8000006b1a1a7221 */ /* 0x000fe40000000000 */
[----:B------:R-:W-:Y:S01]  /*1d70*/  FMUL R8, R8, 1.4426950216293334961 ;  /* 0x3fb8aa3b08087820 */ /* 0x000fe20000400000 */
[----:B------:R0:W-:Y:S01]  /*1d80*/  MUFU.EX2 R100, R28 ;  /* 0x0000001c00647308 */ /* 0x0001e20000000800 */
[----:B------:R-:W-:-:S02]  /*1d90*/  FMUL R84, R26, 1.4426950216293334961 ;  /* 0x3fb8aa3b1a547820 */ /* 0x000fc40000400000 */
[----:B------:R-:W-:-:S05]  /*1da0*/  FADD R34, R34, -R105 ;  /* 0x8000006922227221 */ /* 0x000fca0000000000 */
[----:B------:R1:W-:Y:S01]  /*1db0*/  MUFU.EX2 R26, R8 ;  /* 0x00000008001a7308 */ /* 0x0003e20000000800 */
[----:B0-----:R-:W0:Y:S01]  /*1dc0*/  LDSM.16.M88.4 R28, [R79+0x8000] ;  /* 0x008000004f1c783b */ /* 0x001e220000000200 */
[----:B------:R-:W-:Y:S02]  /*1dd0*/  FADD R13, -R107, R98 ;  /* 0x000000626b0d7221 */ /* 0x000fe40000000100 */
[----:B------:R-:W-:Y:S01]  /*1de0*/  FMUL R98, R34, 1.4426950216293334961 ;  /* 0x3fb8aa3b22627820 */ /* 0x000fe20000400000 */
[----:B------:R-:W-:Y:S01]  /*1df0*/  LDSM.16.M88.4 R36, [R79+0x8400] ;  /* 0x008400004f24783b */ /* 0x000fe20000000200 */
[----:B-1----:R-:W-:-:S04]  /*1e00*/  FADD R8, -R105, R96 ;  /* 0x0000006069087221 */ /* 0x002fc80000000100 */
[----:B------:R-:W-:Y:S02]  /*1e10*/  FMUL R96, R8, 1.4426950216293334961 ;  /* 0x3fb8aa3b08607820 */ /* 0x000fe40000400000 */
[----:B------:R-:W-:Y:S02]  /*1e20*/  FADD R8, R32, -R105 ;  /* 0x8000006920087221 */ /* 0x000fe40000000000 */
[----:B------:R-:W1:Y:S01]  /*1e30*/  LDSM.16.M88.4 R32, [R79+0x8200] ;  /* 0x008200004f20783b */ /* 0x000e620000000200 */
[--C-:B------:R-:W-:Y:S02]  /*1e40*/  FADD R9, R9, -R107.reuse ;  /* 0x8000006b09097221 */ /* 0x100fe40000000000 */
[----:B------:R-:W-:Y:S02]  /*1e50*/  FADD R10, R10, -R107 ;  /* 0x8000006b0a0a7221 */ /* 0x000fe40000000000 */
[----:B------:R-:W-:Y:S02]  /*1e60*/  FADD R11, R11, -R105 ;  /* 0x800000690b0b7221 */ /* 0x000fe40000000000 */
[----:B------:R-:W-:-:S02]  /*1e70*/  FMUL R85, R8, 1.4426950216293334961 ;  /* 0x3fb8aa3b08557820 */ /* 0x000fc40000400000 */
[----:B------:R-:W-:Y:S02]  /*1e80*/  FMUL R9, R9, 1.4426950216293334961 ;  /* 0x3fb8aa3b09097820 */ /* 0x000fe40000400000 */
[----:B------:R-:W-:Y:S02]  /*1e90*/  FMUL R10, R10, 1.4426950216293334961 ;  /* 0x3fb8aa3b0a0a7820 */ /* 0x000fe40000400000 */
[----:B------:R-:W-:Y:S02]  /*1ea0*/  FMUL R13, R13, 1.4426950216293334961 ;  /* 0x3fb8aa3b0d0d7820 */ /* 0x000fe40000400000 */
[----:B------:R-:W-:Y:S01]  /*1eb0*/  FMUL R11, R11, 1.4426950216293334961 ;  /* 0x3fb8aa3b0b0b7820 */ /* 0x000fe20000400000 */
[----:B------:R-:W-:Y:S08]  /*1ec0*/  MUFU.EX2 R21, R9 ;  /* 0x0000000900157308 */ /* 0x000ff00000000800 */
[----:B------:R-:W-:Y:S08]  /*1ed0*/  MUFU.EX2 R25, R10 ;  /* 0x0000000a00197308 */ /* 0x000ff00000000800 */
[----:B------:R-:W-:Y:S08]  /*1ee0*/  MUFU.EX2 R84, R84 ;  /* 0x0000005400547308 */ /* 0x000ff00000000800 */
[----:B------:R-:W2:Y:S08]  /*1ef0*/  MUFU.EX2 R109, R13 ;  /* 0x0000000d006d7308 */ /* 0x000eb00000000800 */
[----:B------:R-:W3:Y:S08]  /*1f00*/  MUFU.EX2 R27, R11 ;  /* 0x0000000b001b7308 */ /* 0x000ef00000000800 */
[----:B------:R-:W-:Y:S08]  /*1f10*/  MUFU.EX2 R98, R98 ;  /* 0x0000006200627308 */ /* 0x000ff00000000800 */
[----:B------:R-:W4:Y:S08]  /*1f20*/  MUFU.EX2 R96, R96 ;  /* 0x0000006000607308 */ /* 0x000f300000000800 */
[----:B------:R-:W5:Y:S01]  /*1f30*/  MUFU.EX2 R85, R85 ;  /* 0x0000005500557308 */ /* 0x000f620000000800 */
[----:B--2---:R-:W-:Y:S01]  /*1f40*/  FMUL R68, R109, R68 ;  /* 0x000000446d447220 */ /* 0x004fe20000400000 */
[----:B------:R-:W-:Y:S01]  /*1f50*/  F2FP.PACK_AB R72, R21, R100 ;  /* 0x000000641548723e */ /* 0x000fe200000000ff */
[----:B------:R-:W-:Y:S01]  /*1f60*/  FMUL R69, R109, R69 ;  /* 0x000000456d457220 */ /* 0x000fe20000400000 */
[----:B---3--:R-:W-:Y:S01]  /*1f70*/  F2FP.PACK_AB R73, R27, R26 ;  /* 0x0000001a1b49723e */ /* 0x008fe200000000ff */
[----:B------:R-:W2:Y:S01]  /*1f80*/  LDSM.16.M88.4 R8, [R79+0x8600] ;  /* 0x008600004f08783b */ /* 0x000ea20000000200 */
[----:B------:R-:W-:Y:S01]  /*1f90*/  F2FP.PACK_AB R74, R84, R25 ;  /* 0x00000019544a723e */ /* 0x000fe200000000ff */
[----:B----4-:R-:W-:-:S02]  /*1fa0*/  FMUL R70, R96, R70 ;  /* 0x0000004660467220 */ /* 0x010fc40000400000 */
[----:B------:R-:W-:Y:S02]  /*1fb0*/  FMUL R71, R96, R71 ;  /* 0x0000004760477220 */ /* 0x000fe40000400000 */
[----:B------:R-:W-:Y:S01]  /*1fc0*/  FADD R14, R14, -R107 ;  /* 0x8000006b0e0e7221 */ /* 0x000fe20000000000 */
[----:B-----5:R-:W-:Y:S01]  /*1fd0*/  F2FP.PACK_AB R75, R85, R98 ;  /* 0x00000062554b723e */ /* 0x020fe200000000ff */
[C---:B------:R-:W-:Y:S02]  /*1fe0*/  FMUL R60, R109.reuse, R60 ;  /* 0x0000003c6d3c7220 */ /* 0x040fe40000400000 */
[----:B------:R-:W-:Y:S02]  /*1ff0*/  FMUL R61, R109, R61 ;  /* 0x0000003d6d3d7220 */ /* 0x000fe40000400000 */
[C---:B------:R-:W-:Y:S02]  /*2000*/  FMUL R62, R96.reuse, R62 ;  /* 0x0000003e603e7220 */ /* 0x040fe40000400000 */
[----:B0-----:R-:W-:Y:S01]  /*2010*/  HMMA.16816.F32 R68, R72, R28, R68 ;  /* 0x0000001c4844723c */ /* 0x001fe20000001844 */
[----:B------:R-:W-:-:S02]  /*2020*/  FMUL R63, R96, R63 ;  /* 0x0000003f603f7220 */ /* 0x000fc40000400000 */
[----:B------:R-:W-:-:S04]  /*2030*/  FADD R17, R12, -R107 ;  /* 0x8000006b0c117221 */ /* 0x000fc80000000000 */
[----:B------:R-:W-:Y:S02]  /*2040*/  FMUL R28, R14, 1.4426950216293334961 ;  /* 0x3fb8aa3b0e1c7820 */ /* 0x000fe40000400000 */
[----:B------:R-:W0:Y:S01]  /*2050*/  LDSM.16.M88.4 R12, [R79+0x8800] ;  /* 0x008800004f0c783b */ /* 0x000e220000000200 */
[--C-:B------:R-:W-:Y:S01]  /*2060*/  FADD R16, R16, -R107.reuse ;  /* 0x8000006b10107221 */ /* 0x100fe20000000000 */
[----:B-1----:R-:W-:Y:S01]  /*2070*/  HMMA.16816.F32 R60, R72, R32, R60 ;  /* 0x00000020483c723c */ /* 0x002fe2000000183c */
[----:B------:R-:W-:Y:S02]  /*2080*/  FMUL R29, R17, 1.4426950216293334961 ;  /* 0x3fb8aa3b111d7820 */ /* 0x000fe40000400000 */
[----:B------:R-:W-:-:S04]  /*2090*/  FADD R23, R18, -R107 ;  /* 0x8000006b12177221 */ /* 0x000fc80000000000 */
[----:B------:R-:W-:Y:S02]  /*20a0*/  FMUL R32, R16, 1.4426950216293334961 ;  /* 0x3fb8aa3b10207820 */ /* 0x000fe40000400000 */
[----:B------:R-:W1:Y:S01]  /*20b0*/  LDSM.16.M88.4 R16, [R79+0x8a00] ;  /* 0x008a00004f10783b */ /* 0x000e620000000200 */
[C---:B------:R-:W-:Y:S02]  /*20c0*/  FMUL R56, R109.reuse, R56 ;  /* 0x000000386d387220 */ /* 0x040fe40000400000 */
[C---:B------:R-:W-:Y:S02]  /*20d0*/  FMUL R57, R109.reuse, R57 ;  /* 0x000000396d397220 */ /* 0x040fe40000400000 */
[C---:B------:R-:W-:Y:S02]  /*20e0*/  FMUL R58, R96.reuse, R58 ;  /* 0x0000003a603a7220 */ /* 0x040fe40000400000 */
[----:B------:R-:W-:Y:S02]  /*20f0*/  FMUL R59, R96, R59 ;  /* 0x0000003b603b7220 */ /* 0x000fe40000400000 */
[----:B------:R-:W-:-:S02]  /*2100*/  FMUL R52, R109, R52 ;  /* 0x000000346d347220 */ /* 0x000fc40000400000 */
[C---:B------:R-:W-:Y:S02]  /*2110*/  FMUL R53, R109.reuse, R53 ;  /* 0x000000356d357220 */ /* 0x040fe40000400000 */
[C---:B------:R-:W-:Y:S02]  /*2120*/  FMUL R54, R96.reuse, R54 ;  /* 0x0000003660367220 */ /* 0x040fe40000400000 */
[----:B------:R-:W-:Y:S02]  /*2130*/  FMUL R55, R96, R55 ;  /* 0x0000003760377220 */ /* 0x000fe40000400000 */
[--C-:B------:R-:W-:Y:S01]  /*2140*/  FADD R22, R22, -R105.reuse ;  /* 0x8000006916167221 */ /* 0x100fe20000000000 */
[C---:B------:R-:W-:Y:S03]  /*2150*/  HMMA.16816.F32 R56, R72.reuse, R36, R56 ;  /* 0x000000244838723c */ /* 0x040fe60000001838 */
[----:B------:R-:W-:Y:S01]  /*2160*/  FMUL R87, R22, 1.4426950216293334961 ;  /* 0x3fb8aa3b16577820 */ /* 0x000fe20000400000 */
[----:B------:R-:W3:Y:S03]  /*2170*/  MUFU.EX2 R28, R28 ;  /* 0x0000001c001c7308 */ /* 0x000ee60000000800 */
[----:B------:R-:W-:Y:S01]  /*2180*/  FADD R36, R20, -R105 ;  /* 0x8000006914247221 */ /* 0x000fe20000000000 */
[----:B--2---:R-:W-:Y:S01]  /*2190*/  HMMA.16816.F32 R52, R72, R8, R52 ;  /* 0x000000084834723c */ /* 0x004fe20000001834 */
[----:B------:R-:W-:-:S02]  /*21a0*/  FMUL R48, R109, R48 ;  /* 0x000000306d307220 */ /* 0x000fc40000400000 */
[----:B------:R-:W-:Y:S01]  /*21b0*/  FMUL R36, R36, 1.4426950216293334961 ;  /* 0x3fb8aa3b24247820 */ /* 0x000fe20000400000 */
[----:B------:R2:W-:Y:S01]  /*21c0*/  MUFU.EX2 R8, R87 ;  /* 0x0000005700087308 */ /* 0x0005e20000000800 */
[----:B------:R-:W-:Y:S02]  /*21d0*/  FMUL R49, R109, R49 ;  /* 0x000000316d317220 */ /* 0x000fe40000400000 */
[C---:B------:R-:W-:Y:S02]  /*21e0*/  FMUL R50, R96.reuse, R50 ;  /* 0x0000003260327220 */ /* 0x040fe40000400000 */
[----:B------:R-:W-:Y:S02]  /*21f0*/  FMUL R51, R96, R51 ;  /* 0x0000003360337220 */ /* 0x000fe40000400000 */
[--C-:B------:R-:W-:Y:S01]  /*2200*/  FADD R24, R24, -R105.reuse ;  /* 0x8000006918187221 */ /* 0x100fe20000000000 */
[----:B------:R-:W4:Y:S01]  /*2210*/  MUFU.EX2 R29, R29 ;  /* 0x0000001d001d7308 */ /* 0x000f220000000800 */
[----:B------:R-:W-:-:S02]  /*2220*/  FADD R86, R86, -R105 ;  /* 0x8000006956567221 */ /* 0x000fc40000000000 */
[----:B------:R-:W-:Y:S02]  /*2230*/  FADD R100, R100, R21 ;  /* 0x0000001564647221 */ /* 0x000fe40000000000 */
[----:B------:R-:W-:Y:S02]  /*2240*/  FADD R27, R26, R27 ;  /* 0x0000001b1a1b7221 */ /* 0x000fe40000000000 */
[----:B--2---:R-:W-:Y:S01]  /*2250*/  FMUL R87, R24, 1.4426950216293334961 ;  /* 0x3fb8aa3b18577820 */ /* 0x004fe20000400000 */
[----:B------:R2:W5:Y:S01]  /*2260*/  MUFU.EX2 R37, R36 ;  /* 0x0000002400257308 */ /* 0x0005620000000800 */
[----:B------:R-:W-:Y:S01]  /*2270*/  FMUL R33, R23, 1.4426950216293334961 ;  /* 0x3fb8aa3b17217820 */ /* 0x000fe20000400000 */
[----:B0-----:R-:W-:Y:S01]  /*2280*/  HMMA.16816.F32 R48, R72, R12, R48 ;  /* 0x0000000c4830723c */ /* 0x001fe20000001830 */
[----:B------:R-:W-:Y:S01]  /*2290*/  FADD R9, R25, R100 ;  /* 0x0000006419097221 */ /* 0x000fe20000000000 */
[----:B------:R-:W-:Y:S01]  /*22a0*/  LDSM.16.M88.4 R20, [R79+0x8c00] ;  /* 0x008c00004f14783b */ /* 0x000fe20000000200 */
[----:B------:R-:W-:-:S02]  /*22b0*/  FADD R98, R98, R27 ;  /* 0x0000001b62627221 */ /* 0x000fc40000000000 */
[C---:B------:R-:W-:Y:S01]  /*22c0*/  FMUL R44, R109.reuse, R44 ;  /* 0x0000002c6d2c7220 */ /* 0x040fe20000400000 */
[----:B------:R-:W0:Y:S01]  /*22d0*/  MUFU.EX2 R32, R32 ;  /* 0x0000002000207308 */ /* 0x000e220000000800 */
[----:B--2---:R-:W-:Y:S01]  /*22e0*/  FMUL R36, R86, 1.4426950216293334961 ;  /* 0x3fb8aa3b56247820 */ /* 0x004fe20000400000 */
[----:B------:R-:W-:Y:S01]  /*22f0*/  LDSM.16.M88.4 R24, [R79+0x8e00] ;  /* 0x008e00004f18783b */ /* 0x000fe20000000200 */
[----:B------:R-:W-:Y:S02]  /*2300*/  FMUL R45, R109, R45 ;  /* 0x0000002d6d2d7220 */ /* 0x000fe40000400000 */
[C---:B------:R-:W-:Y:S02]  /*2310*/  FMUL R46, R96.reuse, R46 ;  /* 0x0000002e602e7220 */ /* 0x040fe40000400000 */
[----:B------:R-:W-:Y:S01]  /*2320*/  FMUL R47, R96, R47 ;  /* 0x0000002f602f7220 */ /* 0x000fe20000400000 */
[----:B------:R-:W2:Y:S01]  /*2330*/  MUFU.EX2 R13, R87 ;  /* 0x00000057000d7308 */ /* 0x000ea20000000800 */
[----:B------:R-:W-:-:S02]  /*2340*/  FADD R9, R84, R9 ;  /* 0x0000000954097221 */ /* 0x000fc40000000000 */
[----:B------:R-:W-:Y:S02]  /*2350*/  FADD R85, R85, R98 ;  /* 0x0000006255557221 */ /* 0x000fe40000000000 */
[----:B---3--:R-:W-:-:S03]  /*2360*/  FADD R12, R28, R9 ;  /* 0x000000091c0c7221 */ /* 0x008fc60000000000 */
[----:B------:R-:W3:Y:S01]  /*2370*/  MUFU.EX2 R36, R36 ;  /* 0x0000002400247308 */ /* 0x000ee20000000800 */
[----:B-1----:R-:W-:Y:S01]  /*2380*/  HMMA.16816.F32 R44, R72, R16, R44 ;  /* 0x00000010482c723c */ /* 0x002fe2000000182c */
[----:B----4-:R-:W-:-:S06]  /*2390*/  FADD R9, R29, R12 ;  /* 0x0000000c1d097221 */ /* 0x010fcc0000000000 */
[----:B------:R-:W1:Y:S01]  /*23a0*/  MUFU.EX2 R33, R33 ;  /* 0x0000002100217308 */ /* 0x000e620000000800 */
[----:B------:R-:W-:-:S04]  /*23b0*/  FADD R16, R8, R85 ;  /* 0x0000005508107221 */ /* 0x000fc80000000000 */
[----:B-----5:R-:W-:Y:S02]  /*23c0*/  FADD R16, R37, R16 ;  /* 0x0000001025107221 */ /* 0x020fe40000000000 */
[----:B0-----:R-:W-:Y:S02]  /*23d0*/  FADD R12, R32, R9 ;  /* 0x00000009200c7221 */ /* 0x001fe40000000000 */
[----:B--2---:R-:W-:-:S04]  /*23e0*/  FADD R9, R13, R16 ;  /* 0x000000100d097221 */ /* 0x004fc80000000000 */
[----:B---3--:R-:W-:Y:S02]  /*23f0*/  FADD R9, R36, R9 ;  /* 0x0000000924097221 */ /* 0x008fe40000000000 */
[----:B-1----:R-:W-:-:S03]  /*2400*/  FADD R12, R33, R12 ;  /* 0x0000000c210c7221 */ /* 0x002fc60000000000 */
[----:B------:R-:W0:Y:S04]  /*2410*/  SHFL.BFLY PT, R16, R9, 0x2, 0x1f ;  /* 0x0c401f0009107f89 */ /* 0x000e2800000e0000 */
[----:B------:R-:W1:Y:S01]  /*2420*/  SHFL.BFLY PT, R17, R12, 0x2, 0x1f ;  /* 0x0c401f000c117f89 */ /* 0x000e6200000e0000 */
[C---:B------:R-:W-:Y:S02]  /*2430*/  FMUL R40, R109.reuse, R40 ;  /* 0x000000286d287220 */ /* 0x040fe40000400000 */
[----:B------:R-:W-:Y:S02]  /*2440*/  FMUL R41, R109, R41 ;  /* 0x000000296d297220 */ /* 0x000fe40000400000 */
[C---:B------:R-:W-:Y:S02]  /*2450*/  FMUL R42, R96.reuse, R42 ;  /* 0x0000002a602a7220 */ /* 0x040fe40000400000 */
[----:B------:R-:W-:-:S02]  /*2460*/  FMUL R43, R96, R43 ;  /* 0x0000002b602b7220 */ /* 0x000fc40000400000 */
[C---:B------:R-:W-:Y:S02]  /*2470*/  FMUL R84, R109.reuse, R64 ;  /* 0x000000406d547220 */ /* 0x040fe40000400000 */
[----:B------:R-:W-:Y:S02]  /*2480*/  FMUL R85, R109, R65 ;  /* 0x000000416d557220 */ /* 0x000fe40000400000 */
[C---:B------:R-:W-:Y:S02]  /*2490*/  FMUL R86, R96.reuse, R66 ;  /* 0x0000004260567220 */ /* 0x040fe40000400000 */
[----:B------:R-:W-:Y:S01]  /*24a0*/  FMUL R87, R96, R67 ;  /* 0x0000004360577220 */ /* 0x000fe20000400000 */
[----:B------:R-:W-:Y:S01]  /*24b0*/  UIADD3 UR4, UP0, UR4, 0x20, URZ ;  /* 0x0000002004047890 */ /* 0x000fe2000ff1e03f */
[----:B0-----:R-:W-:Y:S02]  /*24c0*/  FADD R16, R9, R16 ;  /* 0x0000001009107221 */ /* 0x001fe40000000000 */
[----:B-1----:R-:W-:Y:S01]  /*24d0*/  FADD R17, R12, R17 ;  /* 0x000000110c117221 */ /* 0x002fe20000000000 */
[----:B------:R-:W-:-:S02]  /*24e0*/  F2FP.PACK_AB R65, R37, R8 ;  /* 0x000000082541723e */ /* 0x000fc400000000ff */
[----:B------:R-:W0:Y:S01]  /*24f0*/  SHFL.BFLY PT, R9, R16, 0x1, 0x1f ;  /* 0x0c201f0010097f89 */ /* 0x000e2200000e0000 */
[C---:B------:R-:W-:Y:S01]  /*2500*/  HMMA.16816.F32 R40, R72.reuse, R20, R40 ;  /* 0x000000144828723c */ /* 0x040fe20000001828 */
[----:B------:R-:W-:Y:S02]  /*2510*/  F2FP.PACK_AB R64, R29, R28 ;  /* 0x0000001c1d40723e */ /* 0x000fe400000000ff */
[----:B------:R-:W-:Y:S01]  /*2520*/  F2FP.PACK_AB R66, R33, R32 ;  /* 0x000000202142723e */ /* 0x000fe200000000ff */
[----:B------:R-:W1:Y:S01]  /*2530*/  SHFL.BFLY PT, R8, R17, 0x1, 0x1f ;  /* 0x0c201f0011087f89 */ /* 0x000e6200000e0000 */
[----:B------:R-:W-:Y:S01]  /*2540*/  F2FP.PACK_AB R67, R36, R13 ;  /* 0x0000000d2443723e */ /* 0x000fe200000000ff */
[----:B------:R-:W-:Y:S02]  /*2550*/  UIADD3.X UR5, URZ, UR5, URZ, UP0, !UPT ;  /* 0x000000053f057290 */ /* 0x000fe400087fe43f */
[----:B------:R-:W-:Y:S01]  /*2560*/  HMMA.16816.F32 R72, R72, R24, R84 ;  /* 0x000000184848723c */ /* 0x000fe20000001854 */
[----:B------:R-:W-:-:S07]  /*2570*/  ISETP.LE.U32.AND P0, PT, R89, UR4, PT ;  /* 0x0000000459007c0c */ /* 0x000fce000bf03070 */
[----:B------:R-:W-:Y:S07]  /*2580*/  HMMA.16816.F32 R52, R64, R10, R52 ;  /* 0x0000000a4034723c */ /* 0x000fee0000001834 */
[----:B------:R-:W-:-:S05]  /*2590*/  IMAD.U32 R11, RZ, RZ, UR5 ;  /* 0x00000005ff0b7e24 */ /* 0x000fca000f8e00ff */
[----:B------:R-:W-:Y:S01]  /*25a0*/  ISETP.GE.U32.AND.EX P0, PT, R11, RZ, PT, P0 ;  /* 0x000000ff0b00720c */ /* 0x000fe20003f06100 */
[----:B0-----:R-:W-:Y:S01]  /*25b0*/  FADD R9, R16, R9 ;  /* 0x0000000910097221 */ /* 0x001fe20000000000 */
[----:B------:R-:W-:Y:S01]  /*25c0*/  HMMA.16816.F32 R68, R64, R30, R68 ;  /* 0x0000001e4044723c */ /* 0x000fe20000001844 */
[----:B------:R-:W-:Y:S02]  /*25d0*/  IMAD.MOV.U32 R10, RZ, RZ, 0x20 ;  /* 0x00000020ff0a7424 */ /* 0x000fe400078e00ff */
[----:B-1----:R-:W-:Y:S01]  /*25e0*/  FADD R8, R17, R8 ;  /* 0x0000000811087221 */ /* 0x002fe20000000000 */
[----:B------:R-:W-:Y:S01]  /*25f0*/  MOV R98, R107 ;  /* 0x0000006b00627202 */ /* 0x000fe20000000f00 */
[----:B------:R-:W-:-:S03]  /*2600*/  FFMA R81, R96, R81, R9 ;  /* 0x0000005160517223 */ /* 0x000fc60000000009 */
[----:B------:R-:W-:Y:S01]  /*2610*/  HMMA.16816.F32 R60, R64, R34, R60 ;  /* 0x00000022403c723c */ /* 0x000fe2000000183c */
[C---:B------:R-:W-:Y:S02]  /*2620*/  IMAD R3, R10.reuse, c[0x0][0x1b4], R3 ;  /* 0x00006d000a037a24 */ /* 0x040fe400078e0203 */
[----:B------:R-:W-:-:S05]  /*2630*/  IMAD R77, R10, c[0x0][0x1a4], R77 ;  /* 0x000069000a4d7a24 */ /* 0x000fca00078e024d */
[----:B------:R-:W-:Y:S01]  /*2640*/  HMMA.16816.F32 R56, R64, R38, R56 ;  /* 0x000000264038723c */ /* 0x000fe20000001838 */
[----:B------:R-:W-:Y:S02]  /*2650*/  FFMA R82, R109, R82, R8 ;  /* 0x000000526d527223 */ /* 0x000fe40000000008 */
[----:B------:R-:W-:-:S05]  /*2660*/  IMAD.MOV.U32 R96, RZ, RZ, R105 ;  /* 0x000000ffff607224 */ /* 0x000fca00078e0069 */
[C---:B------:R-:W-:Y:S08]  /*2670*/  HMMA.16816.F32 R48, R64.reuse, R14, R48 ;  /* 0x0000000e4030723c */ /* 0x040ff00000001830 */
[C---:B------:R-:W-:Y:S08]  /*2680*/  HMMA.16816.F32 R44, R64.reuse, R18, R44 ;  /* 0x00000012402c723c */ /* 0x040ff0000000182c */
[C---:B------:R-:W-:Y:S08]  /*2690*/  HMMA.16816.F32 R40, R64.reuse, R22, R40 ;  /* 0x000000164028723c */ /* 0x040ff00000001828 */
[----:B------:R-:W-:Y:S01]  /*26a0*/  HMMA.16816.F32 R64, R64, R26, R72 ;  /* 0x0000001a4040723c */ /* 0x000fe20000001848 */
[----:B------:R-:W-:Y:S01]  /*26b0*/  @P0 CALL.REL.NOINC `(.L_x_0) ;  /* 0x0000001000000944 */ /* 0x000fe20003c00000 */
[----:B------:R-:W-:Y:S06]  /*26c0*/  BRA `(.L_x_1) ;  /* 0xffffeca000007947 */ /* 0x000fec000383ffff */
.L_x_0:
[C---:B------:R-:W-:Y:S01]  /*26d0*/  FMUL R21, R82.reuse, 8388608 ;  /* 0x4b00000052157820 */ /* 0x040fe20000400000 */
[----:B------:R-:W-:Y:S01]  /*26e0*/  FSETP.GEU.AND P2, PT, R82, 1.175494350822287508e-38, PT ;  /* 0x008000005200780b */ /* 0x000fe20003f4e000 */
[C---:B------:R-:W-:Y:S01]  /*26f0*/  FMUL R22, R81.reuse, 8388608 ;  /* 0x4b00000051167820 */ /* 0x040fe20000400000 */
[----:B------:R-:W-:Y:S01]  /*2700*/  FSETP.GEU.AND P3, PT, R81, 1.175494350822287508e-38, PT ;  /* 0x008000005100780b */ /* 0x000fe20003f6e000 */
[----:B------:R-:W-:Y:S01]  /*2710*/  IMAD.MOV.U32 R16, RZ, RZ, R62 ;  /* 0x000000ffff107224 */ /* 0x000fe200078e003e */
[----:B------:R-:W-:Y:S01]  /*2720*/  FSEL R21, R21, R82, !P2 ;  /* 0x0000005215157208 */ /* 0x000fe20005000000 */
[----:B------:R-:W-:Y:S01]  /*2730*/  IMAD.SHL.U32 R6, R0, 0x400, RZ ;  /* 0x0000040000067824 */ /* 0x000fe200078e00ff */
[----:B------:R-:W-:Y:S01]  /*2740*/  FSETP.GT.AND P1, PT, |R81|, 8.50705917302346158658e+37, PT ;  /* 0x7e8000005100780b */ /* 0x000fe20003f24200 */
[----:B------:R-:W-:Y:S01]  /*2750*/  IMAD R8, R2, c[0x0][0x1c0], RZ ;  /* 0x0000700002087a24 */ /* 0x000fe200078e02ff */
[----:B------:R-:W-:Y:S01]  /*2760*/  IADD3 R3, R21, -0x3f3504f3, RZ ;  /* 0xc0cafb0d15037810 */ /* 0x000fe20007ffe0ff */
[----:B------:R-:W-:Y:S01]  /*2770*/  IMAD R9, R92, c[0x0][0x1c4], RZ ;  /* 0x000071005c097a24 */ /* 0x000fe200078e02ff */
[----:B------:R-:W-:Y:S01]  /*2780*/  MOV R14, R63 ;  /* 0x0000003f000e7202 */ /* 0x000fe20000000f00 */
[----:B------:R-:W-:Y:S01]  /*2790*/  IMAD.SHL.U32 R20, R8, 0x2, RZ ;  /* 0x0000000208147824 */ /* 0x000fe200078e00ff */
[----:B------:R-:W-:Y:S01]  /*27a0*/  LOP3.LUT R4, R3, 0xff800000, RZ, 0xc0, !PT ;  /* 0xff80000003047812 */ /* 0x000fe200078ec0ff */
[----:B------:R-:W-:Y:S01]  /*27b0*/  IMAD.SHL.U32 R7, R0, 0x4, RZ ;  /* 0x0000000400077824 */ /* 0x000fe200078e00ff */
[----:B------:R-:W-:Y:S01]  /*27c0*/  FSEL R22, R22, R81, !P3 ;  /* 0x0000005116167208 */ /* 0x000fe20005800000 */
[----:B------:R-:W-:Y:S01]  /*27d0*/  IMAD R93, R94, 0x2, R93 ;  /* 0x000000025e5d7824 */ /* 0x000fe200078e025d */
[----:B------:R-:W-:Y:S01]  /*27e0*/  FSEL R63, RZ, -23, P3 ;  /* 0xc1b80000ff3f7808 */ /* 0x000fe20001800000 */
[----:B------:R-:W0:Y:S01]  /*27f0*/  I2F R5, R4 ;  /* 0x0000000400057306 */ /* 0x000e220000201400 */
[C---:B------:R-:W-:Y:S01]  /*2800*/  FSETP.GEU.AND P3, PT, |R81|.reuse, 1.175494350822287508e-38, PT ;  /* 0x008000005100780b */ /* 0x040fe20003f6e200 */
[----:B------:R-:W-:Y:S01]  /*2810*/  @P1 FMUL R81, R81, 0.25 ;  /* 0x3e80000051511820 */ /* 0x000fe20000400000 */
[----:B------:R-:W-:Y:S01]  /*2820*/  FSEL R62, RZ, -23, P2 ;  /* 0xc1b80000ff3e7808 */ /* 0x000fe20001000000 */
[----:B------:R-:W-:Y:S01]  /*2830*/  @P1 FMUL R67, R67, 0.25 ;  /* 0x3e80000043431820 */ /* 0x000fe20000400000 */
[----:B------:R-:W-:Y:S01]  /*2840*/  FSETP.GT.AND P2, PT, |R82|, 8.50705917302346158658e+37, PT ;  /* 0x7e8000005200780b */ /* 0x000fe20003f44200 */
[----:B------:R-:W-:Y:S01]  /*2850*/  @P1 FMUL R66, R66, 0.25 ;  /* 0x3e80000042421820 */ /* 0x000fe20000400000 */
[----:B------:R-:W-:Y:S01]  /*2860*/  SHF.R.U32.HI R11, RZ, 0x1, R0 ;  /* 0x00000001ff0b7819 */ /* 0x000fe20000011600 */
[----:B------:R-:W-:Y:S01]  /*2870*/  @P1 FMUL R43, R43, 0.25 ;  /* 0x3e8000002b2b1820 */ /* 0x000fe20000400000 */
[----:B------:R-:W-:Y:S01]  /*2880*/  LOP3.LUT R10, R6, 0x6000, RZ, 0xc0, !PT ;  /* 0x00006000060a7812 */ /* 0x000fe200078ec0ff */
[----:B------:R-:W-:Y:S01]  /*2890*/  @P1 FMUL R42, R42, 0.25 ;  /* 0x3e8000002a2a1820 */ /* 0x000fe20000400000 */
[----:B------:R-:W-:Y:S01]  /*28a0*/  LOP3.LUT R12, R11, 0x4, RZ, 0xc0, !PT ;  /* 0x000000040b0c7812 */ /* 0x000fe200078ec0ff */
[----:B------:R-:W-:Y:S01]  /*28b0*/  @P1 FMUL R47, R47, 0.25 ;  /* 0x3e8000002f2f1820 */ /* 0x000fe20000400000 */
[----:B------:R-:W-:Y:S01]  /*28c0*/  SHF.L.U32 R11, R9, 0x1, RZ ;  /* 0x00000001090b7819 */ /* 0x000fe200000006ff */
[----:B------:R-:W-:Y:S01]  /*28d0*/  @!P3 FMUL R81, R81, 16777216 ;  /* 0x4b8000005151b820 */ /* 0x000fe20000400000 */
[----:B------:R-:W-:Y:S01]  /*28e0*/  IADD3 R3, R22, -0x3f3504f3, RZ ;  /* 0xc0cafb0d16037810 */ /* 0x000fe20007ffe0ff */
[----:B0-----:R-:W-:Y:S01]  /*28f0*/  FFMA.FTZ R62, R5, 1.1920928955078125e-07, R62 ;  /* 0x34000000053e7823 */ /* 0x001fe2000001003e */
[----:B------:R-:W-:Y:S01]  /*2900*/  IADD3 R20, P4, P5, R11, c[0x0][0x178], R20 ;  /* 0x00005e000b147a10 */ /* 0x000fe20007d9e014 */
[----:B------:R-:W-:Y:S01]  /*2910*/  @P1 FMUL R46, R46, 0.25 ;  /* 0x3e8000002e2e1820 */ /* 0x000fe20000400000 */
[----:B------:R-:W0:Y:S01]  /*2920*/  MUFU.RCP R5, R81 ;  /* 0x0000005100057308 */ /* 0x000e220000001000 */
[----:B------:R-:W-:Y:S01]  /*2930*/  @P1 FMUL R51, R51, 0.25 ;  /* 0x3e80000033331820 */ /* 0x000fe20000400000 */
[----:B------:R-:W-:Y:S01]  /*2940*/  LOP3.LUT R6, R7, 0x3c0, RZ, 0xc0, !PT ;  /* 0x000003c007067812 */ /* 0x000fe200078ec0ff */
[----:B------:R-:W-:Y:S01]  /*2950*/  @P1 FMUL R50, R50, 0.25 ;  /* 0x3e80000032321820 */ /* 0x000fe20000400000 */
[----:B------:R-:W-:Y:S01]  /*2960*/  LOP3.LUT R83, R83, 0x38, RZ, 0xc0, !PT ;  /* 0x0000003853537812 */ /* 0x000fe200078ec0ff */
[----:B------:R-:W-:Y:S01]  /*2970*/  @P1 FMUL R55, R55, 0.25 ;  /* 0x3e80000037371820 */ /* 0x000fe20000400000 */
[----:B------:R-:W-:Y:S01]  /*2980*/  LOP3.LUT R7, R3, 0xff800000, RZ, 0xc0, !PT ;  /* 0xff80000003077812 */ /* 0x000fe200078ec0ff */
[----:B------:R-:W-:Y:S01]  /*2990*/  @P1 FMUL R54, R54, 0.25 ;  /* 0x3e80000036361820 */ /* 0x000fe20000400000 */
[----:B------:R-:W-:Y:S01]  /*29a0*/  IADD3 R3, R12, R83, R6 ;  /* 0x000000530c037210 */ /* 0x000fe20007ffe006 */
[----:B------:R-:W-:Y:S01]  /*29b0*/  @P1 FMUL R59, R59, 0.25 ;  /* 0x3e8000003b3b1820 */ /* 0x000fe20000400000 */
[----:B------:R-:W1:Y:S01]  /*29c0*/  I2F R6, R7 ;  /* 0x0000000700067306 */ /* 0x000e620000201400 */
[----:B------:R-:W-:Y:S01]  /*29d0*/  @P1 FMUL R58, R58, 0.25 ;  /* 0x3e8000003a3a1820 */ /* 0x000fe20000400000 */
[----:B------:R-:W-:Y:S01]  /*29e0*/  LOP3.LUT P0, RZ, R0, 0x100, RZ, 0xc0, !PT ;  /* 0x0000010000ff7812 */ /* 0x000fe2000780c0ff */
[----:B------:R-:W-:Y:S01]  /*29f0*/  @P1 FMUL R14, R14, 0.25 ;  /* 0x3e8000000e0e1820 */ /* 0x000fe20000400000 */
[----:B------:R-:W-:Y:S01]  /*2a00*/  BAR.SYNC.DEFER_BLOCKING 0x0 ;  /* 0x0000000000007b1d */ /* 0x000fe20000010000 */
[----:B------:R-:W-:Y:S01]  /*2a10*/  @P1 FMUL R16, R16, 0.25 ;  /* 0x3e80000010101820 */ /* 0x000fe20000400000 */
[----:B------:R-:W-:Y:S01]  /*2a20*/  LOP3.LUT R88, R88, 0x3f8, RZ, 0xc0, !PT ;  /* 0x000003f858587812 */ /* 0x000fe200078ec0ff */
[----:B------:R-:W-:-:S02]  /*2a30*/  @P1 FMUL R71, R71, 0.25 ;  /* 0x3e80000047471820 */ /* 0x000fc40000400000 */
[----:B------:R-:W-:Y:S01]  /*2a40*/  @P1 FMUL R70, R70, 0.25 ;  /* 0x3e80000046461820 */ /* 0x000fe20000400000 */
[C---:B------:R-:W-:Y:S01]  /*2a50*/  FSETP.GEU.AND P1, PT, |R82|.reuse, 1.175494350822287508e-38, PT ;  /* 0x008000005200780b */ /* 0x040fe20003f2e200 */
[----:B------:R-:W-:Y:S02]  /*2a60*/  @P2 FMUL R82, R82, 0.25 ;  /* 0x3e80000052522820 */ /* 0x000fe40000400000 */
[----:B------:R-:W-:Y:S02]  /*2a70*/  IMAD R10, R91, 0x20, R10 ;  /* 0x000000205b0a7824 */ /* 0x000fe400078e020a */
[----:B------:R-:W-:Y:S02]  /*2a80*/  IMAD.SHL.U32 R11, R93, 0x4, RZ ;  /* 0x000000045d0b7824 */ /* 0x000fe400078e00ff */
[----:B------:R-:W-:Y:S02]  /*2a90*/  @!P3 FMUL R67, R67, 16777216 ;  /* 0x4b8000004343b820 */ /* 0x000fe40000400000 */
[----:B------:R-:W-:Y:S01]  /*2aa0*/  @!P3 FMUL R66, R66, 16777216 ;  /* 0x4b8000004242b820 */ /* 0x000fe20000400000 */
[----:B------:R-:W-:Y:S01]  /*2ab0*/  LOP3.LUT R24, R10, R11, RZ, 0x3c, !PT ;  /* 0x0000000b0a187212 */ /* 0x000fe200078e3cff */
[----:B------:R-:W-:-:S02]  /*2ac0*/  @!P3 FMUL R43, R43, 16777216 ;  /* 0x4b8000002b2bb820 */ /* 0x000fc40000400000 */
[----:B------:R-:W-:Y:S02]  /*2ad0*/  @!P3 FMUL R42, R42, 16777216 ;  /* 0x4b8000002a2ab820 */ /* 0x000fe40000400000 */
[----:B------:R-:W-:Y:S02]  /*2ae0*/  @!P3 FMUL R47, R47, 16777216 ;  /* 0x4b8000002f2fb820 */ /* 0x000fe40000400000 */
[----:B------:R-:W-:Y:S02]  /*2af0*/  @!P3 FMUL R46, R46, 16777216 ;  /* 0x4b8000002e2eb820 */ /* 0x000fe40000400000 */
[----:B------:R-:W-:Y:S02]  /*2b00*/  @!P3 FMUL R51, R51, 16777216 ;  /* 0x4b8000003333b820 */ /* 0x000fe40000400000 */
[----:B------:R-:W-:Y:S02]  /*2b10*/  @!P3 FMUL R50, R50, 16777216 ;  /* 0x4b8000003232b820 */ /* 0x000fe40000400000 */
[----:B------:R-:W-:-:S02]  /*2b20*/  @!P3 FMUL R55, R55, 16777216 ;  /* 0x4b8000003737b820 */ /* 0x000fc40000400000 */
[----:B------:R-:W-:Y:S02]  /*2b30*/  @!P3 FMUL R54, R54, 16777216 ;  /* 0x4b8000003636b820 */ /* 0x000fe40000400000 */
[----:B------:R-:W-:Y:S02]  /*2b40*/  @!P3 FMUL R59, R59, 16777216 ;  /* 0x4b8000003b3bb820 */ /* 0x000fe40000400000 */
[----:B------:R-:W-:Y:S02]  /*2b50*/  @!P3 FMUL R58, R58, 16777216 ;  /* 0x4b8000003a3ab820 */ /* 0x000fe40000400000 */
[----:B------:R-:W-:Y:S02]  /*2b60*/  @!P3 FMUL R14, R14, 16777216 ;  /* 0x4b8000000e0eb820 */ /* 0x000fe40000400000 */
[----:B------:R-:W-:Y:S02]  /*2b70*/  @!P3 FMUL R16, R16, 16777216 ;  /* 0x4b8000001010b820 */ /* 0x000fe40000400000 */
[----:B------:R-:W-:-:S02]  /*2b80*/  @!P3 FMUL R71, R71, 16777216 ;  /* 0x4b8000004747b820 */ /* 0x000fc40000400000 */
[----:B------:R-:W-:Y:S01]  /*2b90*/  @!P3 FMUL R70, R70, 16777216 ;  /* 0x4b8000004646b820 */ /* 0x000fe20000400000 */
[----:B------:R-:W-:Y:S01]  /*2ba0*/  ISETP.GE.U32.AND P3, PT, R22, 0x7f800000, PT ;  /* 0x7f8000001600780c */ /* 0x000fe20003f66070 */
[----:B------:R-:W-:Y:S02]  /*2bb0*/  @!P1 FMUL R82, R82, 16777216 ;  /* 0x4b80000052529820 */ /* 0x000fe40000400000 */
[C---:B0-----:R-:W-:Y:S02]  /*2bc0*/  FMUL R27, R5.reuse, R67 ;  /* 0x00000043051b7220 */ /* 0x041fe40000400000 */
[C---:B------:R-:W-:Y:S02]  /*2bd0*/  FMUL R28, R5.reuse, R66 ;  /* 0x00000042051c7220 */ /* 0x040fe40000400000 */
[C---:B------:R-:W-:Y:S02]  /*2be0*/  FMUL R30, R5.reuse, R43 ;  /* 0x0000002b051e7220 */ /* 0x040fe40000400000 */
[----:B------:R-:W-:-:S02]  /*2bf0*/  FMUL R29, R5, R42 ;  /* 0x0000002a051d7220 */ /* 0x000fc40000400000 */
[C---:B------:R-:W-:Y:S02]  /*2c00*/  FMUL R11, R5.reuse, R47 ;  /* 0x0000002f050b7220 */ /* 0x040fe40000400000 */
[C---:B------:R-:W-:Y:S02]  /*2c10*/  FMUL R23, R5.reuse, R46 ;  /* 0x0000002e05177220 */ /* 0x040fe40000400000 */
[C---:B------:R-:W-:Y:S02]  /*2c20*/  FMUL R32, R5.reuse, R51 ;  /* 0x0000003305207220 */ /* 0x040fe40000400000 */
        /* <DEDUP_REMOVED lines=9> */
[----:B------:R-:W0:Y:S01]  /*2cc0*/  MUFU.RCP R5, R82 ;  /* 0x0000005200057308 */ /* 0x000e220000001000 */
[----:B------:R-:W-:Y:S02]  /*2cd0*/  IMAD.SHL.U32 R12, R0, 0x1000, RZ ;  /* 0x00001000000c7824 */ /* 0x000fe400078e00ff */
[----:B------:R-:W-:Y:S02]  /*2ce0*/  @P2 FMUL R65, R65, 0.25 ;  /* 0x3e80000041412820 */ /* 0x000fe40000400000 */
[----:B------:R-:W-:Y:S01]  /*2cf0*/  @P2 FMUL R64, R64, 0.25 ;  /* 0x3e80000040402820 */ /* 0x000fe20000400000 */
[----:B------:R-:W-:Y:S01]  /*2d00*/  LOP3.LUT R12, R12, 0x6000, RZ, 0xc0, !PT ;  /* 0x000060000c0c7812 */ /* 0x000fe200078ec0ff */
[----:B------:R-:W-:Y:S02]  /*2d10*/  @P2 FMUL R41, R41, 0.25 ;  /* 0x3e80000029292820 */ /* 0x000fe40000400000 */
[----:B------:R-:W-:Y:S01]  /*2d20*/  @P2 FMUL R40, R40, 0.25 ;  /* 0x3e80000028282820 */ /* 0x000fe20000400000 */
[----:B------:R-:W-:Y:S01]  /*2d30*/  LEA R95, R95, R12, 0x4 ;  /* 0x0000000c5f5f7211 */ /* 0x000fe200078e20ff */
[----:B------:R-:W-:-:S02]  /*2d40*/  @P2 FMUL R45, R45, 0.25 ;  /* 0x3e8000002d2d2820 */ /* 0x000fc40000400000 */
[----:B------:R-:W-:Y:S02]  /*2d50*/  @P2 FMUL R44, R44, 0.25 ;  /* 0x3e8000002c2c2820 */ /* 0x000fe40000400000 */
[----:B------:R-:W-:Y:S02]  /*2d60*/  @P2 FMUL R49, R49, 0.25 ;  /* 0x3e80000031312820 */ /* 0x000fe40000400000 */
[----:B------:R-:W-:Y:S02]  /*2d70*/  @P2 FMUL R53, R53, 0.25 ;  /* 0x3e80000035352820 */ /* 0x000fe40000400000 */
[----:B------:R-:W-:Y:S02]  /*2d80*/  @P2 FMUL R52, R52, 0.25 ;  /* 0x3e80000034342820 */ /* 0x000fe40000400000 */
[----:B------:R-:W-:Y:S02]  /*2d90*/  @P2 FMUL R57, R57, 0.25 ;  /* 0x3e80000039392820 */ /* 0x000fe40000400000 */
[----:B------:R-:W-:-:S02]  /*2da0*/  @P2 FMUL R56, R56, 0.25 ;  /* 0x3e80000038382820 */ /* 0x000fc40000400000 */
[----:B------:R-:W-:Y:S02]  /*2db0*/  @P2 FMUL R61, R61, 0.25 ;  /* 0x3e8000003d3d2820 */ /* 0x000fe40000400000 */
[----:B------:R-:W-:Y:S02]  /*2dc0*/  @P2 FMUL R60, R60, 0.25 ;  /* 0x3e8000003c3c2820 */ /* 0x000fe40000400000 */
[----:B------:R-:W-:Y:S02]  /*2dd0*/  @P2 FMUL R69, R69, 0.25 ;  /* 0x3e80000045452820 */ /* 0x000fe40000400000 */
[----:B------:R-:W-:Y:S02]  /*2de0*/  @P2 FMUL R68, R68, 0.25 ;  /* 0x3e80000044442820 */ /* 0x000fe40000400000 */
[----:B------:R-:W-:Y:S01]  /*2df0*/  @P2 FMUL R48, R48, 0.25 ;  /* 0x3e80000030302820 */ /* 0x000fe20000400000 */
[----:B------:R-:W-:Y:S01]  /*2e00*/  ISETP.GE.U32.AND P2, PT, R21, 0x7f800000, PT ;  /* 0x7f8000001500780c */ /* 0x000fe20003f46070 */
[----:B------:R-:W-:-:S04]  /*2e10*/  IMAD.HI R0, R8, 0x2, RZ ;  /* 0x0000000208007827 */ /* 0x000fc800078e02ff */
[----:B------:R-:W-:-:S04]  /*2e20*/  IMAD.HI R9, R9, 0x2, RZ ;  /* 0x0000000209097827 */ /* 0x000fc800078e02ff */
[----:B------:R-:W-:Y:S01]  /*2e30*/  @!P1 FMUL R65, R65, 16777216 ;  /* 0x4b80000041419820 */ /* 0x000fe20000400000 */
[----:B------:R-:W-:Y:S01]  /*2e40*/  IADD3.X R0, R9, c[0x0][0x17c], R0, P4, P5 ;  /* 0x00005f0009007a10 */ /* 0x000fe200027ea400 */
        /* <DEDUP_REMOVED lines=14> */
[----:B------:R-:W-:Y:S01]  /*2f30*/  @!P1 FMUL R48, R48, 16777216 ;  /* 0x4b80000030309820 */ /* 0x000fe20000400000 */
[----:B------:R-:W-:Y:S01]  /*2f40*/  FSETP.NEU.AND P1, PT, R21, RZ, PT ;  /* 0x000000ff1500720b */ /* 0x000fe20003f2d000 */
[----:B-1----:R-:W-:Y:S02]  /*2f50*/  FFMA.FTZ R63, R6, 1.1920928955078125e-07, R63 ;  /* 0x34000000063f7823 */ /* 0x002fe4000001003f */
[----:B0-----:R-:W-:-:S02]  /*2f60*/  FMUL R15, R5, R65 ;  /* 0x00000041050f7220 */ /* 0x001fc40000400000 */
[C---:B------:R-:W-:Y:S02]  /*2f70*/  FMUL R19, R5.reuse, R64 ;  /* 0x0000004005137220 */ /* 0x040fe40000400000 */
[C---:B------:R-:W-:Y:S02]  /*2f80*/  FMUL R6, R5.reuse, R41 ;  /* 0x0000002905067220 */ /* 0x040fe40000400000 */
[C---:B------:R-:W-:Y:S02]  /*2f90*/  FMUL R8, R5.reuse, R40 ;  /* 0x0000002805087220 */ /* 0x040fe40000400000 */
[----:B------:R-:W-:Y:S01]  /*2fa0*/  FMUL R14, R5, R45 ;  /* 0x0000002d050e7220 */ /* 0x000fe20000400000 */
[----:B------:R-:W-:Y:S01]  /*2fb0*/  F2FP.PACK_AB R15, R15, R6 ;  /* 0x000000060f0f723e */ /* 0x000fe200000000ff */
[----:B------:R-:W-:Y:S01]  /*2fc0*/  FMUL R18, R5, R44 ;  /* 0x0000002c05127220 */ /* 0x000fe20000400000 */
[----:B------:R-:W-:Y:S01]  /*2fd0*/  F2FP.PACK_AB R19, R19, R8 ;  /* 0x000000081313723e */ /* 0x000fe200000000ff */
[----:B------:R-:W-:Y:S01]  /*2fe0*/  FMUL R9, R5, R49 ;  /* 0x0000003105097220 */ /* 0x000fe20000400000 */
[----:B------:R-:W-:Y:S01]  /*2ff0*/  F2FP.PACK_AB R8, R35, R38 ;  /* 0x000000262308723e */ /* 0x000fe200000000ff */
[----:B------:R-:W-:-:S02]  /*3000*/  FMUL R13, R5, R53 ;  /* 0x00000035050d7220 */ /* 0x000fc40000400000 */
[C---:B------:R-:W-:Y:S01]  /*3010*/  FMUL R17, R5.reuse, R52 ;  /* 0x0000003405117220 */ /* 0x040fe20000400000 */
[----:B------:R-:W-:Y:S01]  /*3020*/  F2FP.PACK_AB R14, R14, R9 ;  /* 0x000000090e0e723e */ /* 0x000fe200000000ff */
[----:B------:R-:W-:Y:S01]  /*3030*/  FMUL R12, R5, R61 ;  /* 0x0000003d050c7220 */ /* 0x000fe20000400000 */
[----:B------:R-:W-:Y:S01]  /*3040*/  F2FP.PACK_AB R9, R31, R36 ;  /* 0x000000241f09723e */ /* 0x000fe200000000ff */
[C---:B------:R-:W-:Y:S02]  /*3050*/  FMUL R16, R5.reuse, R60 ;  /* 0x0000003c05107220 */ /* 0x040fe40000400000 */
[C---:B------:R-:W-:Y:S02]  /*3060*/  FMUL R25, R5.reuse, R68 ;  /* 0x0000004405197220 */ /* 0x040fe40000400000 */
[C---:B------:R-:W-:Y:S02]  /*3070*/  FMUL R69, R5.reuse, R69 ;  /* 0x0000004505457220 */ /* 0x040fe40000400000 */
[C---:B------:R-:W-:Y:S01]  /*3080*/  FMUL R56, R5.reuse, R56 ;  /* 0x0000003805387220 */ /* 0x040fe20000400000 */
[----:B------:R-:W-:Y:S01]  /*3090*/  F2FP.PACK_AB R16, R16, R25 ;  /* 0x000000191010723e */ /* 0x000fe200000000ff */
[C---:B------:R-:W-:Y:S01]  /*30a0*/  FMUL R26, R5.reuse, R57 ;  /* 0x00000039051a7220 */ /* 0x040fe20000400000 */
[----:B------:R-:W-:Y:S01]  /*30b0*/  F2FP.PACK_AB R12, R12, R69 ;  /* 0x000000450c0c723e */ /* 0x000fe200000000ff */
[----:B------:R-:W-:Y:S01]  /*30c0*/  FMUL R5, R5, R48 ;  /* 0x0000003005057220 */ /* 0x000fe20000400000 */
[----:B------:R-:W-:Y:S01]  /*30d0*/  F2FP.PACK_AB R17, R17, R56 ;  /* 0x000000381111723e */ /* 0x000fe200000000ff */
[----:B------:R-:W-:Y:S01]  /*30e0*/  IMAD.IADD R4, R21, 0x1, -R4 ;  /* 0x0000000115047824 */ /* 0x000fe200078e0a04 */
[----:B------:R-:W-:Y:S01]  /*30f0*/  F2FP.PACK_AB R13, R13, R26 ;  /* 0x0000001a0d0d723e */ /* 0x000fe200000000ff */
[----:B------:R-:W-:Y:S01]  /*3100*/  IMAD.IADD R7, R22, 0x1, -R7 ;  /* 0x0000000116077824 */ /* 0x000fe200078e0a07 */
[----:B------:R-:W-:Y:S01]  /*3110*/  F2FP.PACK_AB R18, R18, R5 ;  /* 0x000000051212723e */ /* 0x000fe200000000ff */
[----:B------:R-:W-:-:S02]  /*3120*/  IMAD.MOV.U32 R5, RZ, RZ, 0x3dc6b27f ;  /* 0x3dc6b27fff057424 */ /* 0x000fc400078e00ff */
[----:B------:R-:W-:Y:S01]  /*3130*/  FADD R25, R4, -1 ;  /* 0xbf80000004197421 */ /* 0x000fe20000000000 */
[----:B------:R-:W-:Y:S01]  /*3140*/  STS.128 [R24+0x1000], R12 ;  /* 0x0010000c18007388 */ /* 0x000fe20000000c00 */
[----:B------:R-:W-:Y:S02]  /*3150*/  FADD R26, R7, -1 ;  /* 0xbf800000071a7421 */ /* 0x000fe40000000000 */
[CC--:B------:R-:W-:Y:S01]  /*3160*/  FFMA.FTZ R4, R25.reuse, R5.reuse, -0.16845393180847167969 ;  /* 0xbe2c7f3019047423 */ /* 0x0c0fe20000010005 */
[----:B------:R0:W-:Y:S01]  /*3170*/  STS.128 [R24], R16 ;  /* 0x0000001018007388 */ /* 0x0001e20000000c00 */
[C---:B------:R-:W-:Y:S02]  /*3180*/  FFMA.FTZ R5, R26.reuse, R5, -0.16845393180847167969 ;  /* 0xbe2c7f301a057423 */ /* 0x040fe40000010005 */
[----:B------:R-:W-:Y:S01]  /*3190*/  FFMA.FTZ R6, R25, R4, 0.1716887056827545166 ;  /* 0x3e2fcf2a19067423 */ /* 0x000fe20000010004 */
[----:B------:R-:W-:Y:S01]  /*31a0*/  F2FP.PACK_AB R4, R37, R70 ;  /* 0x000000462504723e */ /* 0x000fe200000000ff */
[----:B------:R-:W-:-:S02]  /*31b0*/  FFMA.FTZ R5, R26, R5, 0.1716887056827545166 ;  /* 0x3e2fcf2a1a057423 */ /* 0x000fc40000010005 */
[C---:B------:R-:W-:Y:S02]  /*31c0*/  FFMA.FTZ R6, R25.reuse, R6, -0.17900948226451873779 ;  /* 0xbe374e4319067423 */ /* 0x040fe40000010006 */
[----:B------:R-:W-:Y:S01]  /*31d0*/  FFMA.FTZ R7, R26, R5, -0.17900948226451873779 ;  /* 0xbe374e431a077423 */ /* 0x000fe20000010005 */
[----:B------:R-:W-:Y:S01]  /*31e0*/  F2FP.PACK_AB R5, R10, R33 ;  /* 0x000000210a05723e */ /* 0x000fe200000000ff */
[----:B------:R-:W-:Y:S01]  /*31f0*/  FFMA.FTZ R10, R25, R6, 0.20512372255325317383 ;  /* 0x3e520bf4190a7423 */ /* 0x000fe20000010006 */
[----:B------:R-:W-:Y:S01]  /*3200*/  F2FP.PACK_AB R6, R23, R34 ;  /* 0x000000221706723e */ /* 0x000fe200000000ff */
[----:B------:R-:W-:Y:S01]  /*3210*/  FFMA.FTZ R7, R26, R7, 0.20512372255325317383 ;  /* 0x3e520bf41a077423 */ /* 0x000fe20000010007 */
[----:B------:R-:W-:Y:S01]  /*3220*/  MOV R23, c[0x0][0x1c8] ;  /* 0x0000720000177a02 */ /* 0x000fe20000000f00 */
[----:B------:R-:W-:Y:S01]  /*3230*/  FFMA.FTZ R10, R25, R10, -0.24046532809734344482 ;  /* 0xbe763c8b190a7423 */ /* 0x000fe2000001000a */
[----:B0-----:R-:W-:Y:S01]  /*3240*/  LOP3.LUT R16, R95, 0x20, RZ, 0x3c, !PT ;  /* 0x000000205f107812 */ /* 0x001fe200078e3cff */
[----:B------:R-:W-:-:S02]  /*3250*/  IMAD R15, R90, c[0x0][0x1c8], RZ ;  /* 0x000072005a0f7a24 */ /* 0x000fc400078e02ff */
[C---:B------:R-:W-:Y:S02]  /*3260*/  FFMA.FTZ R7, R26.reuse, R7, -0.24046532809734344482 ;  /* 0xbe763c8b1a077423 */ /* 0x040fe40000010007 */
[----:B------:R-:W-:Y:S01]  /*3270*/  FFMA.FTZ R12, R25, R10, 0.28857114911079406738 ;  /* 0x3e93bf99190c7423 */ /* 0x000fe2000001000a */
[----:B------:R-:W-:Y:S01]  /*3280*/  F2FP.PACK_AB R10, R11, R32 ;  /* 0x000000200b0a723e */ /* 0x000fe200000000ff */
[C---:B------:R-:W-:Y:S02]  /*3290*/  IMAD R17, R23.reuse, 0x2, R15 ;  /* 0x0000000217117824 */ /* 0x040fe400078e020f */
[----:B------:R-:W-:Y:S01]  /*32a0*/  FFMA.FTZ R11, R26, R7, 0.28857114911079406738 ;  /* 0x3e93bf991a0b7423 */ /* 0x000fe20000010007 */
[----:B------:R-:W-:Y:S01]  /*32b0*/  F2FP.PACK_AB R7, R28, R29 ;  /* 0x0000001d1c07723e */ /* 0x000fe200000000ff */
[----:B------:R-:W-:Y:S02]  /*32c0*/  IMAD R19, R23, 0x2, R17 ;  /* 0x0000000217137824 */ /* 0x000fe400078e0211 */
[C---:B------:R-:W-:Y:S01]  /*32d0*/  FFMA.FTZ R13, R26.reuse, R11, -0.36067417263984680176 ;  /* 0xbeb8aa491a0d7423 */ /* 0x040fe2000001000b */
[----:B------:R-:W-:Y:S01]  /*32e0*/  F2FP.PACK_AB R11, R27, R30 ;  /* 0x0000001e1b0b723e */ /* 0x000fe200000000ff */
[----:B------:R-:W-:Y:S01]  /*32f0*/  FFMA.FTZ R12, R25, R12, -0.36067417263984680176 ;  /* 0xbeb8aa49190c7423 */ /* 0x000fe2000001000c */
[----:B------:R-:W-:Y:S01]  /*3300*/  STS.128 [R24+0x80], R4 ;  /* 0x0000800418007388 */ /* 0x000fe20000000c00 */
[----:B------:R-:W-:Y:S01]  /*3310*/  IMAD R31, R23, 0x2, R19 ;  /* 0x00000002171f7824 */ /* 0x000fe200078e0213 */
[----:B------:R-:W-:Y:S01]  /*3320*/  LEA R28, P5, R19, R20, 0x1 ;  /* 0x00000014131c7211 */ /* 0x000fe200078a08ff */
[C---:B------:R-:W-:Y:S01]  /*3330*/  FFMA.FTZ R13, R26.reuse, R13, 0.48089820146560668945 ;  /* 0x3ef6384a1a0d7423 */ /* 0x040fe2000001000d */
[----:B------:R0:W-:Y:S01]  /*3340*/  STS.128 [R24+0x1080], R8 ;  /* 0x0010800818007388 */ /* 0x0001e20000000c00 */
[----:B------:R-:W-:Y:S01]  /*3350*/  FFMA.FTZ R12, R25, R12, 0.48089820146560668945 ;  /* 0x3ef6384a190c7423 */ /* 0x000fe2000001000c */
[----:B------:R-:W-:Y:S01]  /*3360*/  LEA R33, R23, R31, 0x1 ;  /* 0x0000001f17217211 */ /* 0x000fe200078e08ff */
[----:B------:R-:W-:Y:S01]  /*3370*/  FFMA.FTZ R13, R26, R13, -0.72134751081466674805 ;  /* 0xbf38aa3b1a0d7423 */ /* 0x000fe2000001000d */
[----:B------:R-:W-:Y:S01]  /*3380*/  LEA.HI.X.SX32 R29, R19, R0, 0x1, P5 ;  /* 0x00000000131d7211 */ /* 0x000fe200028f0eff */
[----:B------:R-:W-:-:S02]  /*3390*/  FFMA.FTZ R12, R25, R12, -0.72134751081466674805 ;  /* 0xbf38aa3b190c7423 */ /* 0x000fc4000001000c */
[C---:B------:R-:W-:Y:S02]  /*33a0*/  FMUL R13, R26.reuse, R13 ;  /* 0x0000000d1a0d7220 */ /* 0x040fe40000400000 */
[----:B------:R-:W-:Y:S02]  /*33b0*/  IMAD R37, R23, 0x2, R33 ;  /* 0x0000000217257824 */ /* 0x000fe400078e0221 */
[----:B------:R-:W-:Y:S02]  /*33c0*/  FMUL R12, R25, R12 ;  /* 0x0000000c190c7220 */ /* 0x000fe40000400000 */
[C---:B------:R-:W-:Y:S02]  /*33d0*/  FMUL R13, R26.reuse, R13 ;  /* 0x0000000d1a0d7220 */ /* 0x040fe40000400000 */
[----:B------:R-:W-:Y:S01]  /*33e0*/  IMAD R39, R23, 0x2, R37 ;  /* 0x0000000217277824 */ /* 0x000fe200078e0225 */
[----:B0-----:R-:W-:Y:S01]  /*33f0*/  LOP3.LUT R8, R95, 0x60, RZ, 0x3c, !PT ;  /* 0x000000605f087812 */ /* 0x001fe200078e3cff */
[----:B------:R-:W-:Y:S01]  /*3400*/  FMUL R12, R25, R12 ;  /* 0x0000000c190c7220 */ /* 0x000fe20000400000 */
[----:B------:R-:W-:Y:S01]  /*3410*/  BAR.SYNC.DEFER_BLOCKING 0x0 ;  /* 0x0000000000007b1d */ /* 0x000fe20000010000 */
[----:B------:R-:W-:Y:S01]  /*3420*/  FFMA.FTZ R26, R26, 1.4426950216293334961, R13 ;  /* 0x3fb8aa3b1a1a7823 */ /* 0x000fe2000001000d */
[----:B------:R-:W-:Y:S01]  /*3430*/  LEA R36, P5, R39, R20, 0x1 ;  /* 0x0000001427247211 */ /* 0x000fe200078a08ff */
[----:B------:R-:W-:-:S02]  /*3440*/  IMAD R13, R23, 0x2, R39 ;  /* 0x00000002170d7824 */ /* 0x000fc400078e0227 */
[----:B------:R-:W-:Y:S01]  /*3450*/  FFMA.FTZ R25, R25, 1.4426950216293334961, R12 ;  /* 0x3fb8aa3b19197823 */ /* 0x000fe2000001000c */
[----:B------:R-:W-:Y:S01]  /*3460*/  @P2 MOV R12, 0x7f800000 ;  /* 0x7f800000000c2802 */ /* 0x000fe20000000f00 */
[----:B------:R-:W-:Y:S02]  /*3470*/  IMAD R43, R23, 0x2, R13 ;  /* 0x00000002172b7824 */ /* 0x000fe400078e020d */
[----:B------:R-:W-:Y:S02]  /*3480*/  FADD R62, R62, R25 ;  /* 0x000000193e3e7221 */ /* 0x000fe40000000000 */
[----:B------:R-:W-:Y:S01]  /*3490*/  @P2 FFMA.FTZ R62, R21, R12, +INF ;  /* 0x7f800000153e2423 */ /* 0x000fe2000001000c */
[----:B------:R-:W-:Y:S01]  /*34a0*/  LOP3.LUT R12, R95, 0x40, RZ, 0x3c, !PT ;  /* 0x000000405f0c7812 */ /* 0x000fe200078e3cff */
[----:B------:R-:W-:Y:S01]  /*34b0*/  IMAD R21, R23, 0x2, R43 ;  /* 0x0000000217157824 */ /* 0x000fe200078e022b */
[----:B------:R-:W-:Y:S01]  /*34c0*/  FSETP.NEU.AND P2, PT, R22, RZ, PT ;  /* 0x000000ff1600720b */ /* 0x000fe20003f4d000 */
[----:B------:R-:W-:Y:S01]  /*34d0*/  @P3 IMAD.MOV.U32 R5, RZ, RZ, 0x7f800000 ;  /* 0x7f800000ff053424 */ /* 0x000fe200078e00ff */
[----:B------:R-:W-:Y:S01]  /*34e0*/  FSEL R62, R62, -INF , P1 ;  /* 0xff8000003e3e7808 */ /* 0x000fe20000800000 */
[----:B------:R-:W-:Y:S01]  /*34f0*/  FADD R63, R63, R26 ;  /* 0x0000001a3f3f7221 */ /* 0x000fe20000000000 */
[----:B------:R-:W-:Y:S01]  /*3500*/  LEA R45, R23, R21, 0x1 ;  /* 0x00000015172d7211 */ /* 0x000fe200078e08ff */
[----:B------:R-:W-:Y:S01]  /*3510*/  @P3 FFMA.FTZ R63, R22, R5, +INF ;  /* 0x7f800000163f3423 */ /* 0x000fe20000010005 */
[-C--:B------:R-:W-:Y:S01]  /*3520*/  LEA R24, P3, R15, R20.reuse, 0x1 ;  /* 0x000000140f187211 */ /* 0x080fe200078608ff */
[----:B------:R-:W-:Y:S01]  /*3530*/  FFMA R62, R62, 0.69314718246459960938, R107 ;  /* 0x3f3172183e3e7823 */ /* 0x000fe2000000006b */
[----:B------:R-:W-:Y:S01]  /*3540*/  LEA R26, P4, R17, R20, 0x1 ;  /* 0x00000014111a7211 */ /* 0x000fe200078808ff */
[----:B------:R-:W-:Y:S01]  /*3550*/  IMAD R47, R23, 0x2, R45 ;  /* 0x00000002172f7824 */ /* 0x000fe200078e022d */
[----:B------:R-:W-:Y:S01]  /*3560*/  LEA.HI.X.SX32 R25, R15, R0, 0x1, P3 ;  /* 0x000000000f197211 */ /* 0x000fe200018f0eff */
[----:B------:R-:W0:Y:S01]  /*3570*/  LDS.128 R4, [R95] ;  /* 0x000000005f047984 */ /* 0x000e220000000c00 */
[----:B------:R-:W-:Y:S01]  /*3580*/  LEA R30, P3, R31, R20, 0x1 ;  /* 0x000000141f1e7211 */ /* 0x000fe200078608ff */
[----:B------:R-:W-:Y:S01]  /*3590*/  IMAD R51, R23, 0x2, R47 ;  /* 0x0000000217337824 */ /* 0x000fe200078e022f */
[-C--:B------:R-:W-:Y:S01]  /*35a0*/  LEA.HI.X.SX32 R27, R17, R0.reuse, 0x1, P4 ;  /* 0x00000000111b7211 */ /* 0x080fe200020f0eff */
[----:B------:R-:W-:Y:S01]  /*35b0*/  LDS.128 R8, [R8] ;  /* 0x0000000008087984 */ /* 0x000fe20000000c00 */
[----:B------:R-:W-:Y:S01]  /*35c0*/  LEA.HI.X.SX32 R31, R31, R0, 0x1, P3 ;  /* 0x000000001f1f7211 */ /* 0x000fe200018f0eff */
[----:B------:R-:W-:Y:S01]  /*35d0*/  IMAD R53, R23, 0x2, R51 ;  /* 0x0000000217357824 */ /* 0x000fe200078e0233 */
[-C--:B------:R-:W-:Y:S01]  /*35e0*/  LEA R34, P3, R33, R20.reuse, 0x1 ;  /* 0x0000001421227211 */ /* 0x080fe200078608ff */
[----:B------:R-:W1:Y:S01]  /*35f0*/  LDS.128 R16, [R16] ;  /* 0x0000000010107984 */ /* 0x000e620000000c00 */
[----:B------:R-:W-:-:S02]  /*3600*/  LEA R32, P4, R37, R20, 0x1 ;  /* 0x0000001425207211 */ /* 0x000fc400078808ff */
[----:B------:R-:W-:Y:S02]  /*3610*/  LEA R55, R23, R53, 0x1 ;  /* 0x0000003517377211 */ /* 0x000fe400078e08ff */
[----:B------:R-:W-:Y:S02]  /*3620*/  LEA.HI.X.SX32 R35, R33, R0, 0x1, P3 ;  /* 0x0000000021237211 */ /* 0x000fe400018f0eff */
[----:B------:R-:W-:Y:S01]  /*3630*/  LEA R40, P3, R13, R20, 0x1 ;  /* 0x000000140d287211 */ /* 0x000fe200078608ff */
[----:B------:R-:W-:Y:S01]  /*3640*/  IMAD R57, R23, 0x2, R55 ;  /* 0x0000000217397824 */ /* 0x000fe200078e0237 */
[----:B------:R-:W-:Y:S02]  /*3650*/  LEA.HI.X.SX32 R33, R37, R0, 0x1, P4 ;  /* 0x0000000025217211 */ /* 0x000fe400020f0eff */
[----:B------:R-:W-:Y:S01]  /*3660*/  LEA R38, P4, R43, R20, 0x1 ;  /* 0x000000142b267211 */ /* 0x000fe200078808ff */
[----:B------:R-:W-:Y:S01]  /*3670*/  IMAD R59, R23, 0x2, R57 ;  /* 0x00000002173b7824 */ /* 0x000fe200078e0239 */
[----:B------:R-:W-:-:S02]  /*3680*/  LEA.HI.X.SX32 R41, R13, R0, 0x1, P3 ;  /* 0x000000000d297211 */ /* 0x000fc400018f0eff */
[----:B------:R-:W-:Y:S01]  /*3690*/  LEA R42, P3, R21, R20, 0x1 ;  /* 0x00000014152a7211 */ /* 0x000fe200078608ff */
[----:B------:R-:W-:Y:S01]  /*36a0*/  IMAD R65, R23, 0x2, R59 ;  /* 0x0000000217417824 */ /* 0x000fe200078e023b */
[-C--:B------:R-:W-:Y:S01]  /*36b0*/  LEA.HI.X.SX32 R37, R39, R0.reuse, 0x1, P5 ;  /* 0x0000000027257211 */ /* 0x080fe200028f0eff */
[----:B------:R-:W2:Y:S01]  /*36c0*/  LDS.128 R12, [R12] ;  /* 0x000000000c0c7984 */ /* 0x000ea20000000c00 */
[-C--:B------:R-:W-:Y:S02]  /*36d0*/  LEA.HI.X.SX32 R39, R43, R0.reuse, 0x1, P4 ;  /* 0x000000002b277211 */ /* 0x080fe400020f0eff */
[----:B------:R-:W-:Y:S02]  /*36e0*/  LEA R67, R23, R65, 0x1 ;  /* 0x0000004117437211 */ /* 0x000fe400078e08ff */
[----:B------:R-:W-:Y:S02]  /*36f0*/  LEA.HI.X.SX32 R43, R21, R0, 0x1, P3 ;  /* 0x00000000152b7211 */ /* 0x000fe400018f0eff */
[-C--:B------:R-:W-:Y:S01]  /*3700*/  LEA R48, P3, R45, R20.reuse, 0x1 ;  /* 0x000000142d307211 */ /* 0x080fe200078608ff */
[----:B------:R-:W-:Y:S01]  /*3710*/  IMAD R21, R23, 0x2, R67 ;  /* 0x0000000217157824 */ /* 0x000fe200078e0243 */
[----:B------:R-:W-:-:S02]  /*3720*/  LEA R44, P5, R51, R20, 0x1 ;  /* 0x00000014332c7211 */ /* 0x000fc400078a08ff */
[----:B------:R-:W-:Y:S01]  /*3730*/  LEA.HI.X.SX32 R49, R45, R0, 0x1, P3 ;  /* 0x000000002d317211 */ /* 0x000fe200018f0eff */
[----:B------:R-:W-:Y:S01]  /*3740*/  IMAD R71, R23, 0x2, R21 ;  /* 0x0000000217477824 */ /* 0x000fe200078e0215 */
[----:B------:R-:W-:Y:S01]  /*3750*/  LEA R50, P3, R53, R20, 0x1 ;  /* 0x0000001435327211 */ /* 0x000fe200078608ff */
[----:B0-----:R0:W-:Y:S01]  /*3760*/  STG.E.U16 [R24.64], R4 ;  /* 0x0000000418007986 */ /* 0x0011e2000c101506 */
[-C--:B------:R-:W-:Y:S01]  /*3770*/  LEA.HI.X.SX32 R45, R51, R0.reuse, 0x1, P5 ;  /* 0x00000000332d7211 */ /* 0x080fe200028f0eff */
[----:B------:R-:W-:Y:S01]  /*3780*/  IMAD R73, R23, 0x2, R71 ;  /* 0x0000000217497824 */ /* 0x000fe200078e0247 */
[----:B------:R-:W-:Y:S02]  /*3790*/  LEA.HI.X.SX32 R51, R53, R0, 0x1, P3 ;  /* 0x0000000035337211 */ /* 0x000fe400018f0eff */
[-C--:B------:R-:W-:Y:S02]  /*37a0*/  LEA R60, P3, R59, R20.reuse, 0x1 ;  /* 0x000000143b3c7211 */ /* 0x080fe400078608ff */
[----:B------:R-:W-:Y:S01]  /*37b0*/  LEA R75, R23, R73, 0x1 ;  /* 0x00000049174b7211 */ /* 0x000fe200078e08ff */
[----:B-1----:R1:W-:Y:S01]  /*37c0*/  STG.E.U16 [R26.64], R16 ;  /* 0x000000101a007986 */ /* 0x0023e2000c101506 */
[----:B------:R-:W-:-:S02]  /*37d0*/  LEA R46, P4, R47, R20, 0x1 ;  /* 0x000000142f2e7211 */ /* 0x000fc400078808ff */
[----:B------:R-:W-:Y:S01]  /*37e0*/  LEA R52, P5, R57, R20, 0x1 ;  /* 0x0000001439347211 */ /* 0x000fe200078a08ff */
[----:B------:R-:W-:Y:S01]  /*37f0*/  IMAD R77, R23, 0x2, R75 ;  /* 0x00000002174d7824 */ /* 0x000fe200078e024b */
[----:B------:R-:W-:Y:S02]  /*3800*/  LEA.HI.X.SX32 R61, R59, R0, 0x1, P3 ;  /* 0x000000003b3d7211 */ /* 0x000fe400018f0eff */
[----:B------:R-:W-:Y:S01]  /*3810*/  LEA R68, P3, R21, R20, 0x1 ;  /* 0x0000001415447211 */ /* 0x000fe200078608ff */
[----:B------:R-:W-:Y:S01]  /*3820*/  IMAD R79, R23, 0x2, R77 ;  /* 0x00000002174f7824 */ /* 0x000fe200078e024d */
[----:B------:R-:W-:Y:S02]  /*3830*/  LEA.HI.X.SX32 R47, R47, R0, 0x1, P4 ;  /* 0x000000002f2f7211 */ /* 0x000fe400020f0eff */
[----:B------:R-:W-:Y:S01]  /*3840*/  LEA R54, P4, R55, R20, 0x1 ;  /* 0x0000001437367211 */ /* 0x000fe200078808ff */
[----:B------:R-:W-:Y:S01]  /*3850*/  IMAD R81, R23, 0x2, R79 ;  /* 0x0000000217517824 */ /* 0x000fe200078e024f */
[----:B------:R-:W-:-:S02]  /*3860*/  LEA.HI.X.SX32 R53, R57, R0, 0x1, P5 ;  /* 0x0000000039357211 */ /* 0x000fc400028f0eff */
[----:B------:R-:W-:Y:S02]  /*3870*/  LEA R56, P5, R67, R20, 0x1 ;  /* 0x0000001443387211 */ /* 0x000fe400078a08ff */
[----:B------:R-:W-:Y:S01]  /*3880*/  LEA R83, R23, R81, 0x1 ;  /* 0x0000005117537211 */ /* 0x000fe200078e08ff */
[----:B--2---:R2:W-:Y:S01]  /*3890*/  STG.E.U16 [R28.64], R12 ;  /* 0x0000000c1c007986 */ /* 0x0045e2000c101506 */
[-C--:B------:R-:W-:Y:S02]  /*38a0*/  LEA.HI.X.SX32 R69, R21, R0.reuse, 0x1, P3 ;  /* 0x0000000015457211 */ /* 0x080fe400018f0eff */
[----:B------:R-:W-:Y:S01]  /*38b0*/  LEA.HI.X.SX32 R55, R55, R0, 0x1, P4 ;  /* 0x0000000037377211 */ /* 0x000fe200020f0eff */
[----:B------:R-:W-:Y:S01]  /*38c0*/  IMAD R21, R23, 0x2, R83 ;  /* 0x0000000217157824 */ /* 0x000fe200078e0253 */
[----:B------:R-:W-:Y:S01]  /*38d0*/  LEA R58, P4, R65, R20, 0x1 ;  /* 0x00000014413a7211 */ /* 0x000fe200078808ff */
[----:B------:R3:W-:Y:S01]  /*38e0*/  STG.E.U16 [R30.64], R8 ;  /* 0x000000081e007986 */ /* 0x0007e2000c101506 */
[----:B------:R-:W-:Y:S01]  /*38f0*/  LEA.HI.X.SX32 R57, R67, R0, 0x1, P5 ;  /* 0x0000000043397211 */ /* 0x000fe200028f0eff */
[----:B------:R-:W-:Y:S01]  /*3900*/  IMAD R85, R23, 0x2, R21 ;  /* 0x0000000217557824 */ /* 0x000fe200078e0215 */
[----:B------:R-:W-:-:S02]  /*3910*/  LEA R64, P5, R73, R20, 0x1 ;  /* 0x0000001449407211 */ /* 0x000fc400078a08ff */
[----:B------:R-:W-:Y:S02]  /*3920*/  LEA.HI.X.SX32 R59, R65, R0, 0x1, P4 ;  /* 0x00000000413b7211 */ /* 0x000fe400020f0eff */
[----:B------:R-:W-:Y:S02]  /*3930*/  LEA R66, P4, R71, R20, 0x1 ;  /* 0x0000001447427211 */ /* 0x000fe400078808ff */
[----:B------:R-:W-:Y:S02]  /*3940*/  LEA.HI.X.SX32 R65, R73, R0, 0x1, P5 ;  /* 0x0000000049417211 */ /* 0x000fe400028f0eff */
[----:B------:R-:W-:Y:S02]  /*3950*/  LEA R70, P5, R79, R20, 0x1 ;  /* 0x000000144f467211 */ /* 0x000fe400078a08ff */
[----:B------:R-:W-:Y:S02]  /*3960*/  LEA R87, R23, R85, 0x1 ;  /* 0x0000005517577211 */ /* 0x000fe400078e08ff */
[----:B------:R-:W-:-:S02]  /*3970*/  LEA.HI.X.SX32 R67, R71, R0, 0x1, P4 ;  /* 0x0000000047437211 */ /* 0x000fc400020f0eff */
[-C--:B------:R-:W-:Y:S01]  /*3980*/  LEA R74, P3, R75, R20.reuse, 0x1 ;  /* 0x000000144b4a7211 */ /* 0x080fe200078608ff */
[----:B------:R-:W-:Y:S01]  /*3990*/  IMAD R89, R23, 0x2, R87 ;  /* 0x0000000217597824 */ /* 0x000fe200078e0257 */
[----:B------:R-:W-:Y:S02]  /*39a0*/  LEA R72, P4, R77, R20, 0x1 ;  /* 0x000000144d487211 */ /* 0x000fe400078808ff */
[----:B------:R-:W-:Y:S02]  /*39b0*/  LEA.HI.X.SX32 R71, R79, R0, 0x1, P5 ;  /* 0x000000004f477211 */ /* 0x000fe400028f0eff */
[----:B------:R-:W-:Y:S02]  /*39c0*/  LEA R76, P5, R21, R20, 0x1 ;  /* 0x00000014154c7211 */ /* 0x000fe400078a08ff */
[-C--:B------:R-:W-:Y:S02]  /*39d0*/  LEA.HI.X.SX32 R75, R75, R0.reuse, 0x1, P3 ;  /* 0x000000004b4b7211 */ /* 0x080fe400018f0eff */
[----:B------:R-:W-:-:S02]  /*39e0*/  LEA.HI.X.SX32 R73, R77, R0, 0x1, P4 ;  /* 0x000000004d497211 */ /* 0x000fc400020f0eff */
[-C--:B------:R-:W-:Y:S02]  /*39f0*/  LEA R80, P3, R81, R20.reuse, 0x1 ;  /* 0x0000001451507211 */ /* 0x080fe400078608ff */
[----:B------:R-:W-:Y:S02]  /*3a00*/  LEA R78, P4, R83, R20, 0x1 ;  /* 0x00000014534e7211 */ /* 0x000fe400078808ff */
[-C--:B------:R-:W-:Y:S01]  /*3a10*/  LEA.HI.X.SX32 R77, R21, R0.reuse, 0x1, P5 ;  /* 0x00000000154d7211 */ /* 0x080fe200028f0eff */
[----:B------:R-:W-:Y:S01]  /*3a20*/  IMAD R21, R23, 0x2, R89 ;  /* 0x0000000217157824 */ /* 0x000fe200078e0259 */
[-C--:B------:R-:W-:Y:S02]  /*3a30*/  LEA.HI.X.SX32 R81, R81, R0.reuse, 0x1, P3 ;  /* 0x0000000051517211 */ /* 0x080fe400018f0eff */
[----:B------:R-:W-:Y:S02]  /*3a40*/  LEA.HI.X.SX32 R79, R83, R0, 0x1, P4 ;  /* 0x00000000534f7211 */ /* 0x000fe400020f0eff */
[----:B------:R-:W-:-:S02]  /*3a50*/  LEA R82, P3, R85, R20, 0x1 ;  /* 0x0000001455527211 */ /* 0x000fc400078608ff */
[-C--:B------:R-:W-:Y:S02]  /*3a60*/  LEA R84, P4, R87, R20.reuse, 0x1 ;  /* 0x0000001457547211 */ /* 0x080fe400078808ff */
[-C--:B------:R-:W-:Y:S02]  /*3a70*/  LEA R22, P5, R89, R20.reuse, 0x1 ;  /* 0x0000001459167211 */ /* 0x080fe400078a08ff */
[----:B------:R-:W-:Y:S02]  /*3a80*/  LEA R20, P6, R21, R20, 0x1 ;  /* 0x0000001415147211 */ /* 0x000fe400078c08ff */
[-C--:B------:R-:W-:Y:S02]  /*3a90*/  LEA.HI.X.SX32 R83, R85, R0.reuse, 0x1, P3 ;  /* 0x0000000055537211 */ /* 0x080fe400018f0eff */
[-C--:B------:R-:W-:Y:S02]  /*3aa0*/  LEA.HI.X.SX32 R85, R87, R0.reuse, 0x1, P4 ;  /* 0x0000000057557211 */ /* 0x080fe400020f0eff */
[----:B------:R-:W-:-:S02]  /*3ab0*/  LEA.HI.X.SX32 R23, R89, R0, 0x1, P5 ;  /* 0x0000000059177211 */ /* 0x000fc400028f0eff */
[----:B------:R-:W-:Y:S02]  /*3ac0*/  LEA.HI.X.SX32 R21, R21, R0, 0x1, P6 ;  /* 0x0000000015157211 */ /* 0x000fe400030f0eff */
[----:B------:R-:W-:Y:S02]  /*3ad0*/  PRMT R0, R4, 0x7632, R0 ;  /* 0x0000763204007816 */ /* 0x000fe40000000000 */
[----:B0-----:R-:W-:Y:S02]  /*3ae0*/  PRMT R25, R16, 0x7632, R25 ;  /* 0x0000763210197816 */ /* 0x001fe40000000019 */
[----:B-1----:R-:W-:Y:S01]  /*3af0*/  PRMT R27, R12, 0x7632, R27 ;  /* 0x000076320c1b7816 */ /* 0x002fe2000000001b */
[----:B------:R0:W-:Y:S01]  /*3b00*/  STG.E.U16 [R34.64], R0 ;  /* 0x0000000022007986 */ /* 0x0001e2000c101506 */
[----:B--2---:R-:W-:Y:S02]  /*3b10*/  PRMT R29, R8, 0x7632, R29 ;  /* 0x00007632081d7816 */ /* 0x004fe4000000001d */
[----:B------:R-:W-:Y:S01]  /*3b20*/  PRMT R4, R5, 0x7632, R4 ;  /* 0x0000763205047816 */ /* 0x000fe20000000004 */
[----:B------:R1:W-:Y:S01]  /*3b30*/  STG.E.U16 [R32.64], R25 ;  /* 0x0000001920007986 */ /* 0x0003e2000c101506 */
[----:B---3--:R-:W-:-:S02]  /*3b40*/  PRMT R8, R13, 0x7632, R8 ;  /* 0x000076320d087816 */ /* 0x008fc40000000008 */
[----:B------:R-:W-:Y:S01]  /*3b50*/  PRMT R26, R9, 0x7632, R26 ;  /* 0x00007632091a7816 */ /* 0x000fe2000000001a */
[----:B------:R2:W-:Y:S04]  /*3b60*/  STG.E.U16 [R36.64], R27 ;  /* 0x0000001b24007986 */ /* 0x0005e8000c101506 */
[----:B------:R3:W-:Y:S01]  /*3b70*/  STG.E.U16 [R40.64], R29 ;  /* 0x0000001d28007986 */ /* 0x0007e2000c101506 */
[----:B0-----:R-:W-:-:S03]  /*3b80*/  PRMT R0, R17, 0x7632, R0 ;  /* 0x0000763211007816 */ /* 0x001fc60000000000 */
[----:B------:R-:W-:Y:S01]  /*3b90*/  STG.E.U16 [R38.64], R5 ;  /* 0x0000000526007986 */ /* 0x000fe2000c101506 */
[----:B-1----:R-:W-:Y:S02]  /*3ba0*/  PRMT R33, R6, 0x7632, R33 ;  /* 0x0000763206217816 */ /* 0x002fe40000000021 */
[----:B------:R-:W-:Y:S01]  /*3bb0*/  PRMT R32, R18, 0x7632, R32 ;  /* 0x0000763212207816 */ /* 0x000fe20000000020 */
[----:B------:R0:W-:Y:S01]  /*3bc0*/  STG.E.U16 [R42.64], R17 ;  /* 0x000000112a007986 */ /* 0x0001e2000c101506 */
[----:B--2---:R-:W-:Y:S02]  /*3bd0*/  PRMT R37, R14, 0x7632, R37 ;  /* 0x000076320e257816 */ /* 0x004fe40000000025 */
[----:B------:R-:W-:Y:S01]  /*3be0*/  PRMT R36, R10, 0x7632, R36 ;  /* 0x000076320a247816 */ /* 0x000fe20000000024 */
[----:B------:R-:W-:Y:S01]  /*3bf0*/  STG.E.U16 [R48.64], R13 ;  /* 0x0000000d30007986 */ /* 0x000fe2000c101506 */
[----:B---3--:R-:W-:-:S03]  /*3c00*/  PRMT R41, R7, 0x7632, R41 ;  /* 0x0000763207297816 */ /* 0x008fc60000000029 */
[----:B------:R-:W-:Y:S04]  /*3c10*/  STG.E.U16 [R46.64], R9 ;  /* 0x000000092e007986 */ /* 0x000fe8000c101506 */
[----:B------:R1:W-:Y:S01]  /*3c20*/  STG.E.U16 [R44.64], R4 ;  /* 0x000000042c007986 */ /* 0x0003e2000c101506 */
[----:B0-----:R-:W-:-:S03]  /*3c30*/  PRMT R42, R19, 0x7632, R42 ;  /* 0x00007632132a7816 */ /* 0x001fc6000000002a */
[----:B------:R0:W-:Y:S04]  /*3c40*/  STG.E.U16 [R50.64], R0 ;  /* 0x0000000032007986 */ /* 0x0001e8000c101506 */
[----:B------:R-:W-:Y:S04]  /*3c50*/  STG.E.U16 [R54.64], R8 ;  /* 0x0000000836007986 */ /* 0x000fe8000c101506 */
[----:B------:R-:W-:Y:S01]  /*3c60*/  STG.E.U16 [R52.64], R26 ;  /* 0x0000001a34007986 */ /* 0x000fe2000c101506 */
[----:B-1----:R-:W-:-:S03]  /*3c70*/  PRMT R4, R15, 0x7632, R4 ;  /* 0x000076320f047816 */ /* 0x002fc60000000004 */
[----:B------:R-:W-:Y:S01]  /*3c80*/  STG.E.U16 [R60.64], R6 ;  /* 0x000000063c007986 */ /* 0x000fe2000c101506 */
[----:B0-----:R-:W-:-:S03]  /*3c90*/  FSEL R0, R63, -INF , P2 ;  /* 0xff8000003f007808 */ /* 0x001fc60001000000 */
[----:B------:R-:W-:Y:S02]  /*3ca0*/  STG.E.U16 [R58.64], R18 ;  /* 0x000000123a007986 */ /* 0x000fe4000c101506 */
[----:B------:R-:W-:Y:S02]  /*3cb0*/  FFMA R63, R0, 0.69314718246459960938, R105 ;  /* 0x3f317218003f7823 */ /* 0x000fe40000000069 */
[----:B------:R-:W-:Y:S04]  /*3cc0*/  STG.E.U16 [R56.64], R14 ;  /* 0x0000000e38007986 */ /* 0x000fe8000c101506 */
[----:B------:R0:W-:Y:S04]  /*3cd0*/  STG.E.U16 [R68.64], R10 ;  /* 0x0000000a44007986 */ /* 0x0001e8000c101506 */
[----:B------:R1:W-:Y:S04]  /*3ce0*/  STG.E.U16 [R66.64], R33 ;  /* 0x0000002142007986 */ /* 0x0003e8000c101506 */
[----:B------:R1:W-:Y:S04]  /*3cf0*/  STG.E.U16 [R64.64], R32 ;  /* 0x0000002040007986 */ /* 0x0003e8000c101506 */
[----:B------:R1:W-:Y:S01]  /*3d00*/  STG.E.U16 [R74.64], R37 ;  /* 0x000000254a007986 */ /* 0x0003e2000c101506 */
[----:B0-----:R-:W-:-:S03]  /*3d10*/  PRMT R10, R11, 0x7632, R10 ;  /* 0x000076320b0a7816 */ /* 0x001fc6000000000a */
[----:B------:R1:W-:Y:S04]  /*3d20*/  STG.E.U16 [R72.64], R36 ;  /* 0x0000002448007986 */ /* 0x0003e8000c101506 */
        /* <DEDUP_REMOVED lines=8> */
[----:B------:R-:W-:Y:S06]  /*3db0*/  BAR.SYNC.DEFER_BLOCKING 0x0 ;  /* 0x0000000000007b1d */ /* 0x000fec0000010000 */
[----:B------:R1:W-:Y:S04]  /*3dc0*/  STS.64 [R88], R62 ;  /* 0x0000003e58007388 */ /* 0x0003e80000000a00 */
[----:B------:R-:W-:Y:S06]  /*3dd0*/  BAR.SYNC.DEFER_BLOCKING 0x0 ;  /* 0x0000000000007b1d */ /* 0x000fec0000010000 */
[----:B------:R-:W-:Y:S05]  /*3de0*/  @P0 EXIT ;  /* 0x000000000000094d */ /* 0x000fea0003800000 */
[----:B-1----:R-:W0:Y:S01]  /*3df0*/  LDS R3, [R3] ;  /* 0x0000000003037984 */ /* 0x002e220000000800 */
[----:B------:R-:W-:Y:S01]  /*3e00*/  IMAD R2, R2, c[0x0][0x1cc], RZ ;  /* 0x0000730002027a24 */ /* 0x000fe200078e02ff */
[C---:B------:R-:W-:Y:S01]  /*3e10*/  SHF.L.U32 R5, R92.reuse, 0x2, RZ ;  /* 0x000000025c057819 */ /* 0x040fe200000006ff */
[----:B------:R-:W-:-:S04]  /*3e20*/  IMAD.HI R7, R92, 0x4, RZ ;  /* 0x000000045c077827 */ /* 0x000fc800078e02ff */
[C---:B------:R-:W-:Y:S02]  /*3e30*/  IMAD.SHL.U32 R4, R2.reuse, 0x4, RZ ;  /* 0x0000000402047824 */ /* 0x040fe400078e00ff */
[----:B------:R-:W-:-:S03]  /*3e40*/  IMAD.HI R2, R2, 0x4, RZ ;  /* 0x0000000402027827 */ /* 0x000fc600078e02ff */
[----:B------:R-:W-:-:S04]  /*3e50*/  IADD3 R4, P0, P1, R5, c[0x0][0x180], R4 ;  /* 0x0000600005047a10 */ /* 0x000fc8000791e004 */
[----:B------:R-:W-:-:S05]  /*3e60*/  IADD3.X R5, R7, c[0x0][0x184], R2, P0, P1 ;  /* 0x0000610007057a10 */ /* 0x000fca00007e2402 */
[----:B0-----:R-:W-:Y:S01]  /*3e70*/  STG.E [R4.64], R3 ;  /* 0x0000000304007986 */ /* 0x001fe2000c101906 */
[----:B------:R-:W-:Y:S05]  /*3e80*/  EXIT ;  /* 0x000000000000794d */ /* 0x000fea0003800000 */
.L_x_2:
[----:B------:R-:W-:-:S00]  /*3e90*/  BRA `(.L_x_2) ;  /* 0xfffffff000007947 */ /* 0x000fc0000383ffff */
[----:B------:R-:W-:-:S00]  /*3ea0*/  NOP ;  /* 0x0000000000007918 */ /* 0x000fc00000000000 */
        /* <DEDUP_REMOVED lines=13> */
.L_x_3:


//--------------------- .nv.global.init           --------------------------
	.section	.nv.global.init,"aw",@progbits
.nv.global.init:
	.type		_$_str,@object
	.size		_$_str,(.L_0 - _$_str)
_$_str:
        /*0000*/ 	.byte	0x5f, 0x5f, 0x43, 0x55, 0x44, 0x41, 0x5f, 0x46, 0x54, 0x5a, 0x00
.L_0:


//--------------------- .nv.shared.attn_fwd       --------------------------
	.section	.nv.shared.attn_fwd,"aw",@nobits
	.sectionflags	@""
	.align	16
